// auto-generated by cutlass_sweep.gemm — config: {"arch": "sm_100", "cluster_m": 1, "cluster_n": 2, "dtype": "e4m3", "stages": 5, "tile_k": 128, "tile_m": 128, "tile_n": 64}
#include "cutlass/cutlass.h"
#include "cutlass/gemm/collective/collective_builder.hpp"
#include "cutlass/gemm/device/gemm_universal_adapter.h"
#include "cutlass/gemm/kernel/gemm_universal.hpp"
#include "cutlass/epilogue/collective/collective_builder.hpp"

using ElemA = cutlass::float_e4m3_t;
using ElemB = cutlass::float_e4m3_t;
using ElemCD = cutlass::float_e4m3_t;
using Acc  = float;
using TileShape    = cute::Shape<cute::_128, cute::_64, cute::_128>;
using ClusterShape = cute::Shape<cute::_1, cute::_2, cute::_1>;

using CollectiveEpilogue = typename cutlass::epilogue::collective::CollectiveBuilder<
    cutlass::arch::Sm100, cutlass::arch::OpClassTensorOp,
    TileShape, ClusterShape,
    cutlass::epilogue::collective::EpilogueTileAuto,
    Acc, Acc,
    ElemCD, cutlass::layout::RowMajor, 128 / cutlass::sizeof_bits<ElemCD>::value,
    ElemCD, cutlass::layout::RowMajor, 128 / cutlass::sizeof_bits<ElemCD>::value,
    cutlass::epilogue::collective::EpilogueScheduleAuto
  >::CollectiveOp;

using CollectiveMainloop = typename cutlass::gemm::collective::CollectiveBuilder<
    cutlass::arch::Sm100, cutlass::arch::OpClassTensorOp,
    ElemA, cutlass::layout::RowMajor, 128 / cutlass::sizeof_bits<ElemA>::value,
    ElemB, cutlass::layout::ColumnMajor, 128 / cutlass::sizeof_bits<ElemB>::value,
    Acc,
    TileShape, ClusterShape,
    cutlass::gemm::collective::StageCount<5>,
    cutlass::gemm::collective::KernelScheduleAuto
  >::CollectiveOp;

using GemmKernel = cutlass::gemm::kernel::GemmUniversal<
    cute::Shape<int,int,int,int>,
    CollectiveMainloop,
    CollectiveEpilogue
>;
using Gemm = cutlass::gemm::device::GemmUniversalAdapter<GemmKernel>;

// Force the device kernel symbol into the cubin without needing a host main.
auto* _anchor = &cutlass::device_kernel<GemmKernel>;


// ===== COMPILED SASS (sm_100a) =====

	.target	sm_100a

	.elftype	@"ET_EXEC"


//--------------------- .note.nv.tkinfo           --------------------------
	.section	.note.nv.tkinfo,"",@"SHT_NOTE"
	.sectionflags	@"SHF_NOTE_NV_TKINFO"
	.tkinfo
        /*0018*/ 	.word	0x00000002
        /*0030*/ 	.string	""
        /*0030*/ 	.string	"ptxas"
        /*0030*/ 	.string	"Cuda compilation tools, release 13.0, V13.0.88"
        /*0030*/ 	.string	"Build cuda_13.0.r13.0/compiler.36424714_0"
        /*0030*/ 	.string	"-arch sm_100a -m 64 "



//--------------------- .note.nv.cuinfo           --------------------------
	.section	.note.nv.cuinfo,"",@"SHT_NOTE"
	.sectionflags	@"SHF_NOTE_NV_CUINFO"
        /*0018*/ 	.short	0x0002
        /*001a*/ 	.short	0x0064
        /*001c*/ 	.short	0x0082
	.zero		2


//--------------------- .nv.info                  --------------------------
	.section	.nv.info,"",@"SHT_CUDA_INFO"
	.align	4


	//----- nvinfo : EIATTR_REGCOUNT
	.align		4
        /*0000*/ 	.byte	0x04, 0x2f
        /*0002*/ 	.short	(.L_19 - .L_18)
	.align		4
.L_18:
        /*0004*/ 	.word	index@(_ZN7cutlass13device_kernelINS_4gemm6kernel13GemmUniversalIN4cute5tupleIJiiiiEEENS1_10collective13CollectiveMmaINS1_35MainloopSm100TmaUmmaWarpSpecializedILi5ELi2ELi4ENS5_IJNS4_1CILi1EEENSA_ILi2EEESB_EEEEENS5_IJNSA_ILi128EEENSA_ILi64EEESF_EEENS_12float_e4m3_tENS5_IJlSB_lEEESI_SJ_NS4_8TiledMMAINS4_8MMA_AtomIJNS4_10MMA_TraitsINS4_19SM100_MMA_F8F6F4_SSEJSI_SI_fSF_SG_NS4_17integral_constantINS4_4UMMA5MajorELSQ_0EEESR_NSO_INSP_7ScaleInELSS_0EEEST_EEEEEENS4_6LayoutINS5_IJSB_SB_SB_EEENS5_IJNSA_ILi0EEESY_SY_EEEEENS5_IJNS4_10UnderscoreES11_S11_EEEEENS4_23SM90_TMA_LOAD_MULTICASTENS4_14ComposedLayoutINS4_7SwizzleILi3ELi4ELi3EEENS4_18smem_ptr_flag_bitsILi8EEENSW_INS5_IJNSA_ILi8EEESF_EEENS5_IJSF_SB_EEEEEEEvNS4_8identityENS4_13SM90_TMA_LOADES1E_vS1F_EENS_8epilogue10collective18CollectiveEpilogueINS1I_23Sm100TmaWarpSpecializedILi1ELi1ELi64ELb0ELb0EEEJSH_NS5_IJNSW_ISF_SB_EENSW_ISG_SB_EEEEESI_SJ_SI_SJ_NS1I_6fusion15FusionCallbacksIS1M_NS1Q_17LinearCombinationISI_fSI_fLNS_15FloatRoundStyleE2EEESH_S1P_JEEENS4_5SM1004TMEM4LOAD26SM100_TMEM_LOAD_32dp32b64xES1G_NS15_INS16_ILi2ELi4ELi3EEES19_NSW_INS5_IJS1A_SG_EEENS5_IJSG_SB_EEEEEEENS4_39AutoVectorizingCopyWithAssumedAlignmentILi128EEENS4_14SM90_TMA_STOREES24_S26_S26_EEEvvEEEEvNT_6ParamsE)
        /*0008*/ 	.word	0x00000099


	//----- nvinfo : EIATTR_FRAME_SIZE
	.align		4
.L_19:
        /*000c*/ 	.byte	0x04, 0x11
        /*000e*/ 	.short	(.L_21 - .L_20)
	.align		4
.L_20:
        /*0010*/ 	.word	index@($__internal_2_$__cuda_sm10x_tcgen05_guardrail_trap_unallocated_columns_being_dealloced)
        /*0014*/ 	.word	0x00000000


	//----- nvinfo : EIATTR_FRAME_SIZE
	.align		4
.L_21:
        /*0018*/ 	.byte	0x04, 0x11
        /*001a*/ 	.short	(.L_23 - .L_22)
	.align		4
.L_22:
        /*001c*/ 	.word	index@($__internal_1_$__cuda_sm10x_tcgen05_guardrail_trap_phase_invalid_during_alloc)
        /*0020*/ 	.word	0x00000000


	//----- nvinfo : EIATTR_FRAME_SIZE
	.align		4
.L_23:
        /*0024*/ 	.byte	0x04, 0x11
        /*0026*/ 	.short	(.L_25 - .L_24)
	.align		4
.L_24:
        /*0028*/ 	.word	index@($__internal_0_$__cuda_sm10x_tcgen05_guardrail_trap_col_being_dealloced_not_returned_by_alloc)
        /*002c*/ 	.word	0x00000000


	//----- nvinfo : EIATTR_FRAME_SIZE
	.align		4
.L_25:
        /*0030*/ 	.byte	0x04, 0x11
        /*0032*/ 	.short	(.L_27 - .L_26)
	.align		4
.L_26:
        /*0034*/ 	.word	index@(_ZN7cutlass13device_kernelINS_4gemm6kernel13GemmUniversalIN4cute5tupleIJiiiiEEENS1_10collective13CollectiveMmaINS1_35MainloopSm100TmaUmmaWarpSpecializedILi5ELi2ELi4ENS5_IJNS4_1CILi1EEENSA_ILi2EEESB_EEEEENS5_IJNSA_ILi128EEENSA_ILi64EEESF_EEENS_12float_e4m3_tENS5_IJlSB_lEEESI_SJ_NS4_8TiledMMAINS4_8MMA_AtomIJNS4_10MMA_TraitsINS4_19SM100_MMA_F8F6F4_SSEJSI_SI_fSF_SG_NS4_17integral_constantINS4_4UMMA5MajorELSQ_0EEESR_NSO_INSP_7ScaleInELSS_0EEEST_EEEEEENS4_6LayoutINS5_IJSB_SB_SB_EEENS5_IJNSA_ILi0EEESY_SY_EEEEENS5_IJNS4_10UnderscoreES11_S11_EEEEENS4_23SM90_TMA_LOAD_MULTICASTENS4_14ComposedLayoutINS4_7SwizzleILi3ELi4ELi3EEENS4_18smem_ptr_flag_bitsILi8EEENSW_INS5_IJNSA_ILi8EEESF_EEENS5_IJSF_SB_EEEEEEEvNS4_8identityENS4_13SM90_TMA_LOADES1E_vS1F_EENS_8epilogue10collective18CollectiveEpilogueINS1I_23Sm100TmaWarpSpecializedILi1ELi1ELi64ELb0ELb0EEEJSH_NS5_IJNSW_ISF_SB_EENSW_ISG_SB_EEEEESI_SJ_SI_SJ_NS1I_6fusion15FusionCallbacksIS1M_NS1Q_17LinearCombinationISI_fSI_fLNS_15FloatRoundStyleE2EEESH_S1P_JEEENS4_5SM1004TMEM4LOAD26SM100_TMEM_LOAD_32dp32b64xES1G_NS15_INS16_ILi2ELi4ELi3EEES19_NSW_INS5_IJS1A_SG_EEENS5_IJSG_SB_EEEEEEENS4_39AutoVectorizingCopyWithAssumedAlignmentILi128EEENS4_14SM90_TMA_STOREES24_S26_S26_EEEvvEEEEvNT_6ParamsE)
        /*0038*/ 	.word	0x00000000


	//----- nvinfo : EIATTR_MIN_STACK_SIZE
	.align		4
.L_27:
        /*003c*/ 	.byte	0x04, 0x12
        /*003e*/ 	.short	(.L_29 - .L_28)
	.align		4
.L_28:
        /*0040*/ 	.word	index@(_ZN7cutlass13device_kernelINS_4gemm6kernel13GemmUniversalIN4cute5tupleIJiiiiEEENS1_10collective13CollectiveMmaINS1_35MainloopSm100TmaUmmaWarpSpecializedILi5ELi2ELi4ENS5_IJNS4_1CILi1EEENSA_ILi2EEESB_EEEEENS5_IJNSA_ILi128EEENSA_ILi64EEESF_EEENS_12float_e4m3_tENS5_IJlSB_lEEESI_SJ_NS4_8TiledMMAINS4_8MMA_AtomIJNS4_10MMA_TraitsINS4_19SM100_MMA_F8F6F4_SSEJSI_SI_fSF_SG_NS4_17integral_constantINS4_4UMMA5MajorELSQ_0EEESR_NSO_INSP_7ScaleInELSS_0EEEST_EEEEEENS4_6LayoutINS5_IJSB_SB_SB_EEENS5_IJNSA_ILi0EEESY_SY_EEEEENS5_IJNS4_10UnderscoreES11_S11_EEEEENS4_23SM90_TMA_LOAD_MULTICASTENS4_14ComposedLayoutINS4_7SwizzleILi3ELi4ELi3EEENS4_18smem_ptr_flag_bitsILi8EEENSW_INS5_IJNSA_ILi8EEESF_EEENS5_IJSF_SB_EEEEEEEvNS4_8identityENS4_13SM90_TMA_LOADES1E_vS1F_EENS_8epilogue10collective18CollectiveEpilogueINS1I_23Sm100TmaWarpSpecializedILi1ELi1ELi64ELb0ELb0EEEJSH_NS5_IJNSW_ISF_SB_EENSW_ISG_SB_EEEEESI_SJ_SI_SJ_NS1I_6fusion15FusionCallbacksIS1M_NS1Q_17LinearCombinationISI_fSI_fLNS_15FloatRoundStyleE2EEESH_S1P_JEEENS4_5SM1004TMEM4LOAD26SM100_TMEM_LOAD_32dp32b64xES1G_NS15_INS16_ILi2ELi4ELi3EEES19_NSW_INS5_IJS1A_SG_EEENS5_IJSG_SB_EEEEEEENS4_39AutoVectorizingCopyWithAssumedAlignmentILi128EEENS4_14SM90_TMA_STOREES24_S26_S26_EEEvvEEEEvNT_6ParamsE)
        /*0044*/ 	.word	0x00000000
.L_29:


//--------------------- .nv.compat                --------------------------
	.section	.nv.compat,"",@"SHT_CUDA_COMPAT_INFO"
	.align	4
        /*0000*/ 	.byte	0x02, 0x09, 0x01, 0x00, 0x02, 0x02, 0x02, 0x00, 0x02, 0x05, 0x05, 0x00, 0x03, 0x07, 0x01, 0x01
        /*0010*/ 	.byte	0x02, 0x03, 0x01, 0x00, 0x02, 0x06, 0x01, 0x00, 0x04, 0x0b, 0x08, 0x00, 0x09, 0x00, 0x00, 0x00
        /*0020*/ 	.byte	0x00, 0x00, 0x00, 0x00


//--------------------- .nv.info._ZN7cutlass13device_kernelINS_4gemm6kernel13GemmUniversalIN4cute5tupleIJiiiiEEENS1_10collective13CollectiveMmaINS1_35MainloopSm100TmaUmmaWarpSpecializedILi5ELi2ELi4ENS5_IJNS4_1CILi1EEENSA_ILi2EEESB_EEEEENS5_IJNSA_ILi128EEENSA_ILi64EEESF_EEENS_12float_e4m3_tENS5_IJlSB_lEEESI_SJ_NS4_8TiledMMAINS4_8MMA_AtomIJNS4_10MMA_TraitsINS4_19SM100_MMA_F8F6F4_SSEJSI_SI_fSF_SG_NS4_17integral_constantINS4_4UMMA5MajorELSQ_0EEESR_NSO_INSP_7ScaleInELSS_0EEEST_EEEEEENS4_6LayoutINS5_IJSB_SB_SB_EEENS5_IJNSA_ILi0EEESY_SY_EEEEENS5_IJNS4_10UnderscoreES11_S11_EEEEENS4_23SM90_TMA_LOAD_MULTICASTENS4_14ComposedLayoutINS4_7SwizzleILi3ELi4ELi3EEENS4_18smem_ptr_flag_bitsILi8EEENSW_INS5_IJNSA_ILi8EEESF_EEENS5_IJSF_SB_EEEEEEEvNS4_8identityENS4_13SM90_TMA_LOADES1E_vS1F_EENS_8epilogue10collective18CollectiveEpilogueINS1I_23Sm100TmaWarpSpecializedILi1ELi1ELi64ELb0ELb0EEEJSH_NS5_IJNSW_ISF_SB_EENSW_ISG_SB_EEEEESI_SJ_SI_SJ_NS1I_6fusion15FusionCallbacksIS1M_NS1Q_17LinearCombinationISI_fSI_fLNS_15FloatRoundStyleE2EEESH_S1P_JEEENS4_5SM1004TMEM4LOAD26SM100_TMEM_LOAD_32dp32b64xES1G_NS15_INS16_ILi2ELi4ELi3EEES19_NSW_INS5_IJS1A_SG_EEENS5_IJSG_SB_EEEEEEENS4_39AutoVectorizingCopyWithAssumedAlignmentILi128EEENS4_14SM90_TMA_STOREES24_S26_S26_EEEvvEEEEvNT_6ParamsE --------------------------
	.section	.nv.info._ZN7cutlass13device_kernelINS_4gemm6kernel13GemmUniversalIN4cute5tupleIJiiiiEEENS1_10collective13CollectiveMmaINS1_35MainloopSm100TmaUmmaWarpSpecializedILi5ELi2ELi4ENS5_IJNS4_1CILi1EEENSA_ILi2EEESB_EEEEENS5_IJNSA_ILi128EEENSA_ILi64EEESF_EEENS_12float_e4m3_tENS5_IJlSB_lEEESI_SJ_NS4_8TiledMMAINS4_8MMA_AtomIJNS4_10MMA_TraitsINS4_19SM100_MMA_F8F6F4_SSEJSI_SI_fSF_SG_NS4_17integral_constantINS4_4UMMA5MajorELSQ_0EEESR_NSO_INSP_7ScaleInELSS_0EEEST_EEEEEENS4_6LayoutINS5_IJSB_SB_SB_EEENS5_IJNSA_ILi0EEESY_SY_EEEEENS5_IJNS4_10UnderscoreES11_S11_EEEEENS4_23SM90_TMA_LOAD_MULTICASTENS4_14ComposedLayoutINS4_7SwizzleILi3ELi4ELi3EEENS4_18smem_ptr_flag_bitsILi8EEENSW_INS5_IJNSA_ILi8EEESF_EEENS5_IJSF_SB_EEEEEEEvNS4_8identityENS4_13SM90_TMA_LOADES1E_vS1F_EENS_8epilogue10collective18CollectiveEpilogueINS1I_23Sm100TmaWarpSpecializedILi1ELi1ELi64ELb0ELb0EEEJSH_NS5_IJNSW_ISF_SB_EENSW_ISG_SB_EEEEESI_SJ_SI_SJ_NS1I_6fusion15FusionCallbacksIS1M_NS1Q_17LinearCombinationISI_fSI_fLNS_15FloatRoundStyleE2EEESH_S1P_JEEENS4_5SM1004TMEM4LOAD26SM100_TMEM_LOAD_32dp32b64xES1G_NS15_INS16_ILi2ELi4ELi3EEES19_NSW_INS5_IJS1A_SG_EEENS5_IJSG_SB_EEEEEEENS4_39AutoVectorizingCopyWithAssumedAlignmentILi128EEENS4_14SM90_TMA_STOREES24_S26_S26_EEEvvEEEEvNT_6ParamsE,"",@"SHT_CUDA_INFO"
	.sectionflags	@""
	.align	4


	//----- nvinfo : EIATTR_CUDA_API_VERSION
	.align		4
        /*0000*/ 	.byte	0x04, 0x37
        /*0002*/ 	.short	(.L_31 - .L_30)
.L_30:
        /*0004*/ 	.word	0x00000082


	//----- nvinfo : EIATTR_KPARAM_INFO
	.align		4
.L_31:
        /*0008*/ 	.byte	0x04, 0x17
        /*000a*/ 	.short	(.L_33 - .L_32)
.L_32:
        /*000c*/ 	.word	0x00000000
        /*0010*/ 	.short	0x0000
        /*0012*/ 	.short	0x0000
        /*0014*/ 	.byte	0x00, 0xf0, 0x01, 0x20


	//----- nvinfo : EIATTR_AT_ENTRY_FRAGMENTS
	.align		4
.L_33:
        /*0018*/ 	.byte	0x04, 0x4f
        /*001a*/ 	.short	(.L_35 - .L_34)


	//   ....[0]....
.L_34:
        /*001c*/ 	.word	0x00000006


	//----- nvinfo : EIATTR_RESERVED_SMEM_USED
	.align		4
.L_35:
        /*0020*/ 	.byte	0x01, 0x41
	.zero		2


	//----- nvinfo : EIATTR_SPARSE_MMA_MASK
	.align		4
        /*0024*/ 	.byte	0x03, 0x50
        /*0026*/ 	.short	0x0000


	//----- nvinfo : EIATTR_TCGEN05_1CTA_USED
	.align		4
        /*0028*/ 	.byte	0x01, 0x51
	.zero		2


	//----- nvinfo : EIATTR_MAXREG_COUNT
	.align		4
        /*002c*/ 	.byte	0x03, 0x1b
        /*002e*/ 	.short	0x00ff


	//----- nvinfo : EIATTR_NUM_BARRIERS
	.align		4
        /*0030*/ 	.byte	0x02, 0x4c
        /*0032*/ 	.byte	0x07
	.zero		1


	//----- nvinfo : EIATTR_EXTERNS
	.align		4
        /*0034*/ 	.byte	0x04, 0x0f
        /*0036*/ 	.short	(.L_37 - .L_36)


	//   ....[0]....
	.align		4
.L_36:
        /*0038*/ 	.word	index@(__assertfail)


	//----- nvinfo : EIATTR_MERCURY_ISA_VERSION
	.align		4
.L_37:
        /*003c*/ 	.byte	0x03, 0x5f
        /*003e*/ 	.short	0x0101


	//----- nvinfo : EIATTR_INT_WARP_WIDE_INSTR_OFFSETS
	.align		4
        /*0040*/ 	.byte	0x04, 0x31
        /*0042*/ 	.short	(.L_39 - .L_38)


	//   ....[0]....
.L_38:
        /*0044*/ 	.word	0x00003c40


	//   ....[1]....
        /*0048*/ 	.word	0x00003c70


	//   ....[2]....
        /*004c*/ 	.word	0x00003c90


	//   ....[3]....
        /*0050*/ 	.word	0x000047c0


	//   ....[4]....
        /*0054*/ 	.word	0x00004870


	//----- nvinfo : EIATTR_COOP_GROUP_MASK_REGIDS
	.align		4
.L_39:
        /*0058*/ 	.byte	0x04, 0x29
        /*005a*/ 	.short	(.L_41 - .L_40)


	//   ....[0]....
.L_40:
        /*005c*/ 	.word	0xffffffff


	//   ....[1]....
        /*0060*/ 	.word	0xffffffff


	//   ....[2]....
        /*0064*/ 	.word	0xffffffff


	//   ....[3]....
        /*0068*/ 	.word	0xffffffff


	//   ....[4]....
        /*006c*/ 	.word	0xffffffff


	//   ....[5]....
        /*0070*/ 	.word	0xffffffff


	//   ....[6]....
        /*0074*/ 	.word	0xffffffff


	//   ....[7]....
        /*0078*/ 	.word	0xffffffff


	//   ....[8]....
        /*007c*/ 	.word	0xffffffff


	//   ....[9]....
        /*0080*/ 	.word	0xffffffff


	//   ....[10]....
        /*0084*/ 	.word	0xffffffff


	//   ....[11]....
        /*0088*/ 	.word	0xffffffff


	//   ....[12]....
        /*008c*/ 	.word	0xffffffff


	//   ....[13]....
        /*0090*/ 	.word	0xffffffff


	//----- nvinfo : EIATTR_COOP_GROUP_INSTR_OFFSETS
	.align		4
.L_41:
        /*0094*/ 	.byte	0x04, 0x28
        /*0096*/ 	.short	(.L_43 - .L_42)


	//   ....[0]....
.L_42:
        /*0098*/ 	.word	0x00000080


	//   ....[1]....
        /*009c*/ 	.word	0x000004e0


	//   ....[2]....
        /*00a0*/ 	.word	0x000006b0


	//   ....[3]....
        /*00a4*/ 	.word	0x000007f0


	//   ....[4]....
        /*00a8*/ 	.word	0x000008f0


	//   ....[5]....
        /*00ac*/ 	.word	0x00000a60


	//   ....[6]....
        /*00b0*/ 	.word	0x00000c00


	//   ....[7]....
        /*00b4*/ 	.word	0x00000db0


	//   ....[8]....
        /*00b8*/ 	.word	0x00001f60


	//   ....[9]....
        /*00bc*/ 	.word	0x00002e90


	//   ....[10]....
        /*00c0*/ 	.word	0x000030a0


	//   ....[11]....
        /*00c4*/ 	.word	0x000030d0


	//   ....[12]....
        /*00c8*/ 	.word	0x00003b20


	//   ....[13]....
        /*00cc*/ 	.word	0x00003d50


	//----- nvinfo : EIATTR_VRC_CTA_INIT_COUNT
	.align		4
.L_43:
        /*00d0*/ 	.byte	0x02, 0x4a
        /*00d2*/ 	.byte	0x80
	.zero		1


	//----- nvinfo : EIATTR_SYSCALL_OFFSETS
	.align		4
        /*00d4*/ 	.byte	0x04, 0x46
        /*00d6*/ 	.short	(.L_45 - .L_44)


	//   ....[0]....
.L_44:
        /*00d8*/ 	.word	0x000053b0


	//   ....[1]....
        /*00dc*/ 	.word	0x000054f0


	//   ....[2]....
        /*00e0*/ 	.word	0x00005cb0


	//----- nvinfo : EIATTR_MBARRIER_INSTR_OFFSETS
	.align		4
.L_45:
        /*00e4*/ 	.byte	0x04, 0x39
        /*00e6*/ 	.short	(.L_47 - .L_46)


	//   ....[0]....
.L_46:
        /*00e8*/ 	.word	0x00000600
        /*00ec*/ 	.word	0x000000ff
        /*00f0*/ 	.word	0x00000000
        /*00f4*/ 	.short	0x0100
        /*00f6*/ 	.byte	0x04
	.zero		1


	//   ....[1]....
        /*00f8*/ 	.word	0x00000610
        /*00fc*/ 	.word	0x000000ff
        /*0100*/ 	.word	0x00000028
        /*0104*/ 	.short	0x0100
        /*0106*/ 	.byte	0x04
	.zero		1


	//   ....[2]....
        /*0108*/ 	.word	0x00000620
        /*010c*/ 	.word	0x000000ff
        /*0110*/ 	.word	0x00000008
        /*0114*/ 	.short	0x0100
        /*0116*/ 	.byte	0x04
	.zero		1


	//   ....[3]....
        /*0118*/ 	.word	0x00000630
        /*011c*/ 	.word	0x000000ff
        /*0120*/ 	.word	0x00000030
        /*0124*/ 	.short	0x0100
        /*0126*/ 	.byte	0x04
	.zero		1


	//   ....[4]....
        /*0128*/ 	.word	0x00000640
        /*012c*/ 	.word	0x000000ff
        /*0130*/ 	.word	0x00000010
        /*0134*/ 	.short	0x0100
        /*0136*/ 	.byte	0x04
	.zero		1


	//   ....[5]....
        /*0138*/ 	.word	0x00000650
        /*013c*/ 	.word	0x000000ff
        /*0140*/ 	.word	0x00000038
        /*0144*/ 	.short	0x0100
        /*0146*/ 	.byte	0x04
	.zero		1


	//   ....[6]....
        /*0148*/ 	.word	0x00000660
        /*014c*/ 	.word	0x000000ff
        /*0150*/ 	.word	0x00000018
        /*0154*/ 	.short	0x0100
        /*0156*/ 	.byte	0x04
	.zero		1


	//   ....[7]....
        /*0158*/ 	.word	0x00000670
        /*015c*/ 	.word	0x000000ff
        /*0160*/ 	.word	0x00000040
        /*0164*/ 	.short	0x0100
        /*0166*/ 	.byte	0x04
	.zero		1


	//   ....[8]....
        /*0168*/ 	.word	0x00000680
        /*016c*/ 	.word	0x000000ff
        /*0170*/ 	.word	0x00000020
        /*0174*/ 	.short	0x0100
        /*0176*/ 	.byte	0x04
	.zero		1


	//   ....[9]....
        /*0178*/ 	.word	0x00000690
        /*017c*/ 	.word	0x000000ff
        /*0180*/ 	.word	0x00000048
        /*0184*/ 	.short	0x0100
        /*0186*/ 	.byte	0x04
	.zero		1


	//   ....[10]....
        /*0188*/ 	.word	0x000007c0
        /*018c*/ 	.word	0x000000ff
        /*0190*/ 	.word	0x00000050
        /*0194*/ 	.short	0x0100
        /*0196*/ 	.byte	0x04
	.zero		1


	//   ....[11]....
        /*0198*/ 	.word	0x000007d0
        /*019c*/ 	.word	0x000000ff
        /*01a0*/ 	.word	0x00000058
        /*01a4*/ 	.short	0x0100
        /*01a6*/ 	.byte	0x04
	.zero		1


	//   ....[12]....
        /*01a8*/ 	.word	0x000008c0
        /*01ac*/ 	.word	0x000000ff
        /*01b0*/ 	.word	0x00000060
        /*01b4*/ 	.short	0x0100
        /*01b6*/ 	.byte	0x06
	.zero		1


	//   ....[13]....
        /*01b8*/ 	.word	0x000008d0
        /*01bc*/ 	.word	0x000000ff
        /*01c0*/ 	.word	0x00000068
        /*01c4*/ 	.short	0x0100
        /*01c6*/ 	.byte	0x06
	.zero		1


	//   ....[14]....
        /*01c8*/ 	.word	0x00000a10
        /*01cc*/ 	.word	0x000000ff
        /*01d0*/ 	.word	0x00000070
        /*01d4*/ 	.short	0x0100
        /*01d6*/ 	.byte	0x06
	.zero		1


	//   ....[15]....
        /*01d8*/ 	.word	0x00000a20
        /*01dc*/ 	.word	0x000000ff
        /*01e0*/ 	.word	0x00000080
        /*01e4*/ 	.short	0x0100
        /*01e6*/ 	.byte	0x06
	.zero		1


	//   ....[16]....
        /*01e8*/ 	.word	0x00000a30
        /*01ec*/ 	.word	0x000000ff
        /*01f0*/ 	.word	0x00000078
        /*01f4*/ 	.short	0x0100
        /*01f6*/ 	.byte	0x06
	.zero		1


	//   ....[17]....
        /*01f8*/ 	.word	0x00000a40
        /*01fc*/ 	.word	0x000000ff
        /*0200*/ 	.word	0x00000088
        /*0204*/ 	.short	0x0100
        /*0206*/ 	.byte	0x06
	.zero		1


	//   ....[18]....
        /*0208*/ 	.word	0x00000b70
        /*020c*/ 	.word	0x000000ff
        /*0210*/ 	.word	0x00000090
        /*0214*/ 	.short	0x0100
        /*0216*/ 	.byte	0x04
	.zero		1


	//   ....[19]....
        /*0218*/ 	.word	0x00000b80
        /*021c*/ 	.word	0x000000ff
        /*0220*/ 	.word	0x000000b0
        /*0224*/ 	.short	0x0100
        /*0226*/ 	.byte	0x04
	.zero		1


	//   ....[20]....
        /*0228*/ 	.word	0x00000b90
        /*022c*/ 	.word	0x000000ff
        /*0230*/ 	.word	0x00000098
        /*0234*/ 	.short	0x0100
        /*0236*/ 	.byte	0x04
	.zero		1


	//   ....[21]....
        /*0238*/ 	.word	0x00000ba0
        /*023c*/ 	.word	0x000000ff
        /*0240*/ 	.word	0x000000b8
        /*0244*/ 	.short	0x0100
        /*0246*/ 	.byte	0x04
	.zero		1


	//   ....[22]....
        /*0248*/ 	.word	0x00000bb0
        /*024c*/ 	.word	0x000000ff
        /*0250*/ 	.word	0x000000a0
        /*0254*/ 	.short	0x0100
        /*0256*/ 	.byte	0x04
	.zero		1


	//   ....[23]....
        /*0258*/ 	.word	0x00000bc0
        /*025c*/ 	.word	0x000000ff
        /*0260*/ 	.word	0x000000c0
        /*0264*/ 	.short	0x0100
        /*0266*/ 	.byte	0x04
	.zero		1


	//   ....[24]....
        /*0268*/ 	.word	0x00000bd0
        /*026c*/ 	.word	0x000000ff
        /*0270*/ 	.word	0x000000a8
        /*0274*/ 	.short	0x0100
        /*0276*/ 	.byte	0x04
	.zero		1


	//   ....[25]....
        /*0278*/ 	.word	0x00000be0
        /*027c*/ 	.word	0x000000ff
        /*0280*/ 	.word	0x000000c8
        /*0284*/ 	.short	0x0100
        /*0286*/ 	.byte	0x04
	.zero		1


	//   ....[26]....
        /*0288*/ 	.word	0x00000cd0
        /*028c*/ 	.word	0x000000ff
        /*0290*/ 	.word	0x000000d0
        /*0294*/ 	.short	0x0100
        /*0296*/ 	.byte	0x04
	.zero		1


	//   ....[27]....
        /*0298*/ 	.word	0x00000ce0
        /*029c*/ 	.word	0x000000ff
        /*02a0*/ 	.word	0x000000e0
        /*02a4*/ 	.short	0x0100
        /*02a6*/ 	.byte	0x04
	.zero		1


	//   ....[28]....
        /*02a8*/ 	.word	0x00000cf0
        /*02ac*/ 	.word	0x000000ff
        /*02b0*/ 	.word	0x000000d8
        /*02b4*/ 	.short	0x0100
        /*02b6*/ 	.byte	0x04
	.zero		1


	//   ....[29]....
        /*02b8*/ 	.word	0x00000d00
        /*02bc*/ 	.word	0x000000ff
        /*02c0*/ 	.word	0x000000e8
        /*02c4*/ 	.short	0x0100
        /*02c6*/ 	.byte	0x04
	.zero		1


	//   ....[30]....
        /*02c8*/ 	.word	0x00001810
        /*02cc*/ 	.word	0x00000000
        /*02d0*/ 	.word	0x000000e0
        /*02d4*/ 	.short	0x010a
        /*02d6*/ 	.byte	0xff
	.zero		1


	//   ....[31]....
        /*02d8*/ 	.word	0x00001840
        /*02dc*/ 	.word	0x00000000
        /*02e0*/ 	.word	0x000000d0
        /*02e4*/ 	.short	0x0101
        /*02e6*/ 	.byte	0xff
	.zero		1


	//   ....[32]....
        /*02e8*/ 	.word	0x000018f0
        /*02ec*/ 	.word	0x000000ff
        /*02f0*/ 	.word	0x00000028
        /*02f4*/ 	.short	0x010a
        /*02f6*/ 	.byte	0x04
	.zero		1


	//   ....[33]....
        /*02f8*/ 	.word	0x00001970
        /*02fc*/ 	.word	0x000000ff
        /*0300*/ 	.word	0x00000028
        /*0304*/ 	.short	0x010a
        /*0306*/ 	.byte	0x21
	.zero		1


	//   ....[34]....
        /*0308*/ 	.word	0x00001b00
        /*030c*/ 	.word	0x000000ff
        /*0310*/ 	.word	0x00000028
        /*0314*/ 	.short	0x010a
        /*0316*/ 	.byte	0x08
	.zero		1


	//   ....[35]....
        /*0318*/ 	.word	0x00001c20
        /*031c*/ 	.word	0x000000ff
        /*0320*/ 	.word	0x00000068
        /*0324*/ 	.short	0x0101
        /*0326*/ 	.byte	0x07
	.zero		1


	//   ....[36]....
        /*0328*/ 	.word	0x00001c40
        /*032c*/ 	.word	0x000000ff
        /*0330*/ 	.word	0x00000028
        /*0334*/ 	.short	0x010a
        /*0336*/ 	.byte	0x04
	.zero		1


	//   ....[37]....
        /*0338*/ 	.word	0x00001cc0
        /*033c*/ 	.word	0x000000ff
        /*0340*/ 	.word	0x00000028
        /*0344*/ 	.short	0x010a
        /*0346*/ 	.byte	0x11
	.zero		1


	//   ....[38]....
        /*0348*/ 	.word	0x00001e50
        /*034c*/ 	.word	0x000000ff
        /*0350*/ 	.word	0x00000028
        /*0354*/ 	.short	0x010a
        /*0356*/ 	.byte	0x06
	.zero		1


	//   ....[39]....
        /*0358*/ 	.word	0x00001f90
        /*035c*/ 	.word	0x00000003
        /*0360*/ 	.word	0x00000070
        /*0364*/ 	.short	0x010a
        /*0366*/ 	.byte	0xff
	.zero		1


	//   ....[40]....
        /*0368*/ 	.word	0x000020e0
        /*036c*/ 	.word	0x00000000
        /*0370*/ 	.word	0x00000000
        /*0374*/ 	.short	0x0101
        /*0376*/ 	.byte	0xff
	.zero		1


	//   ....[41]....
        /*0378*/ 	.word	0x00002680
        /*037c*/ 	.word	0x000000ff
        /*0380*/ 	.word	0x00000000
        /*0384*/ 	.short	0x010a
        /*0386*/ 	.byte	0x04
	.zero		1


	//   ....[42]....
        /*0388*/ 	.word	0x00002710
        /*038c*/ 	.word	0x000000ff
        /*0390*/ 	.word	0x00000000
        /*0394*/ 	.short	0x010a
        /*0396*/ 	.byte	0x05
	.zero		1


	//   ....[43]....
        /*0398*/ 	.word	0x000027a0
        /*039c*/ 	.word	0x000000ff
        /*03a0*/ 	.word	0x00000000
        /*03a4*/ 	.short	0x010a
        /*03a6*/ 	.byte	0x05
	.zero		1


	//   ....[44]....
        /*03a8*/ 	.word	0x00002830
        /*03ac*/ 	.word	0x000000ff
        /*03b0*/ 	.word	0x00000000
        /*03b4*/ 	.short	0x010a
        /*03b6*/ 	.byte	0x05
	.zero		1


	//   ....[45]....
        /*03b8*/ 	.word	0x000028d0
        /*03bc*/ 	.word	0x00000000
        /*03c0*/ 	.word	0x00000000
        /*03c4*/ 	.short	0x010a
        /*03c6*/ 	.byte	0xff
	.zero		1


	//   ....[46]....
        /*03c8*/ 	.word	0x000029f0
        /*03cc*/ 	.word	0x00000002
        /*03d0*/ 	.word	0x000000d0
        /*03d4*/ 	.short	0x010a
        /*03d6*/ 	.byte	0xff
	.zero		1


	//   ....[47]....
        /*03d8*/ 	.word	0x00002a60
        /*03dc*/ 	.word	0x00000002
        /*03e0*/ 	.word	0x00000000
        /*03e4*/ 	.short	0x0101
        /*03e6*/ 	.byte	0xff
	.zero		1


	//   ....[48]....
        /*03e8*/ 	.word	0x00002a80
        /*03ec*/ 	.word	0x000000ff
        /*03f0*/ 	.word	0x00000080
        /*03f4*/ 	.short	0x010a
        /*03f6*/ 	.byte	0x04
	.zero		1


	//   ....[49]....
        /*03f8*/ 	.word	0x00002ba0
        /*03fc*/ 	.word	0x00000002
        /*0400*/ 	.word	0x00000070
        /*0404*/ 	.short	0x010a
        /*0406*/ 	.byte	0xff
	.zero		1


	//   ....[50]....
        /*0408*/ 	.word	0x00002ca0
        /*040c*/ 	.word	0x00000002
        /*0410*/ 	.word	0x00000000
        /*0414*/ 	.short	0x0101
        /*0416*/ 	.byte	0xff
	.zero		1


	//   ....[51]....
        /*0418*/ 	.word	0x00002d30
        /*041c*/ 	.word	0x000000ff
        /*0420*/ 	.word	0x00000080
        /*0424*/ 	.short	0x0106
        /*0426*/ 	.byte	0x04
	.zero		1


	//   ....[52]....
        /*0428*/ 	.word	0x00002d50
        /*042c*/ 	.word	0x000000ff
        /*0430*/ 	.word	0x00000080
        /*0434*/ 	.short	0x010a
        /*0436*/ 	.byte	0x04
	.zero		1


	//   ....[53]....
        /*0438*/ 	.word	0x00002de0
        /*043c*/ 	.word	0x000000ff
        /*0440*/ 	.word	0x00000080
        /*0444*/ 	.short	0x0106
        /*0446*/ 	.byte	0x07
	.zero		1


	//   ....[54]....
        /*0448*/ 	.word	0x00002e20
        /*044c*/ 	.word	0x00000000
        /*0450*/ 	.word	0x00000080
        /*0454*/ 	.short	0x010a
        /*0456*/ 	.byte	0xff
	.zero		1


	//   ....[55]....
        /*0458*/ 	.word	0x00003370
        /*045c*/ 	.word	0x00000000
        /*0460*/ 	.word	0x00000070
        /*0464*/ 	.short	0x010a
        /*0466*/ 	.byte	0xff
	.zero		1


	//   ....[56]....
        /*0468*/ 	.word	0x00003480
        /*046c*/ 	.word	0x00000003
        /*0470*/ 	.word	0x00000000
        /*0474*/ 	.short	0x0101
        /*0476*/ 	.byte	0xff
	.zero		1


	//   ....[57]....
        /*0478*/ 	.word	0x00003490
        /*047c*/ 	.word	0x000000ff
        /*0480*/ 	.word	0x00000000
        /*0484*/ 	.short	0x010a
        /*0486*/ 	.byte	0x04
	.zero		1


	//   ....[58]....
        /*0488*/ 	.word	0x000034b0
        /*048c*/ 	.word	0x000000ff
        /*0490*/ 	.word	0x000000b0
        /*0494*/ 	.short	0x010a
        /*0496*/ 	.byte	0x1e
	.zero		1


	//   ....[59]....
        /*0498*/ 	.word	0x00003580
        /*049c*/ 	.word	0x000000ff
        /*04a0*/ 	.word	0x00000000
        /*04a4*/ 	.short	0x010a
        /*04a6*/ 	.byte	0x05
	.zero		1


	//   ....[60]....
        /*04a8*/ 	.word	0x000036c0
        /*04ac*/ 	.word	0x000000ff
        /*04b0*/ 	.word	0x00000000
        /*04b4*/ 	.short	0x010a
        /*04b6*/ 	.byte	0x04
	.zero		1


	//   ....[61]....
        /*04b8*/ 	.word	0x00003950
        /*04bc*/ 	.word	0x000000ff
        /*04c0*/ 	.word	0x00000000
        /*04c4*/ 	.short	0x010a
        /*04c6*/ 	.byte	0x04
	.zero		1


	//   ....[62]....
        /*04c8*/ 	.word	0x000039e0
        /*04cc*/ 	.word	0x000000ff
        /*04d0*/ 	.word	0x00000000
        /*04d4*/ 	.short	0x010a
        /*04d6*/ 	.byte	0x05
	.zero		1


	//   ....[63]....
        /*04d8*/ 	.word	0x00003a70
        /*04dc*/ 	.word	0x000000ff
        /*04e0*/ 	.word	0x00000000
        /*04e4*/ 	.short	0x010a
        /*04e6*/ 	.byte	0x05
	.zero		1


	//   ....[64]....
        /*04e8*/ 	.word	0x00003b00
        /*04ec*/ 	.word	0x000000ff
        /*04f0*/ 	.word	0x00000000
        /*04f4*/ 	.short	0x010a
        /*04f6*/ 	.byte	0x04
	.zero		1


	//   ....[65]....
        /*04f8*/ 	.word	0x00003fa0
        /*04fc*/ 	.word	0x00000007
        /*0500*/ 	.word	0x00000070
        /*0504*/ 	.short	0x010a
        /*0506*/ 	.byte	0xff
	.zero		1


	//   ....[66]....
        /*0508*/ 	.word	0x00004110
        /*050c*/ 	.word	0x00000000
        /*0510*/ 	.word	0x00000000
        /*0514*/ 	.short	0x0101
        /*0516*/ 	.byte	0xff
	.zero		1


	//   ....[67]....
        /*0518*/ 	.word	0x00004580
        /*051c*/ 	.word	0x000000ff
        /*0520*/ 	.word	0x00000068
        /*0524*/ 	.short	0x010a
        /*0526*/ 	.byte	0x11
	.zero		1


	//   ....[68]....
        /*0528*/ 	.word	0x00004700
        /*052c*/ 	.word	0x000000ff
        /*0530*/ 	.word	0x00000058
        /*0534*/ 	.short	0x010a
        /*0536*/ 	.byte	0x11
	.zero		1


	//   ....[69]....
        /*0538*/ 	.word	0x00004910
        /*053c*/ 	.word	0x000000ff
        /*0540*/ 	.word	0x00000050
        /*0544*/ 	.short	0x010b
        /*0546*/ 	.byte	0x11
	.zero		1


	//   ....[70]....
        /*0548*/ 	.word	0x00004920
        /*054c*/ 	.word	0x000000ff
        /*0550*/ 	.word	0x00000000
        /*0554*/ 	.short	0x0101
        /*0556*/ 	.byte	0x1b
	.zero		1


	//   ....[71]....
        /*0558*/ 	.word	0x00004960
        /*055c*/ 	.word	0x00000000
        /*0560*/ 	.word	0x00000058
        /*0564*/ 	.short	0x010a
        /*0566*/ 	.byte	0xff
	.zero		1


	//   ....[72]....
        /*0568*/ 	.word	0x00004c70
        /*056c*/ 	.word	0x00000003
        /*0570*/ 	.word	0x00000070
        /*0574*/ 	.short	0x010a
        /*0576*/ 	.byte	0xff
	.zero		1


	//   ....[73]....
        /*0578*/ 	.word	0x00004df0
        /*057c*/ 	.word	0x00000000
        /*0580*/ 	.word	0x00000000
        /*0584*/ 	.short	0x0101
        /*0586*/ 	.byte	0xff
	.zero		1


	//   ....[74]....
        /*0588*/ 	.word	0x00005890
        /*058c*/ 	.word	0x000000ff
        /*0590*/ 	.word	0x00000050
        /*0594*/ 	.short	0x010a
        /*0596*/ 	.byte	0x2c
	.zero		1


	//   ....[75]....
        /*0598*/ 	.word	0x000058a0
        /*059c*/ 	.word	0x00000016
        /*05a0*/ 	.word	0x00000090
        /*05a4*/ 	.short	0x010a
        /*05a6*/ 	.byte	0xff
	.zero		1


	//   ....[76]....
        /*05a8*/ 	.word	0x00005a30
        /*05ac*/ 	.word	0x000000ff
        /*05b0*/ 	.word	0x00000050
        /*05b4*/ 	.short	0x010a
        /*05b6*/ 	.byte	0x2c
	.zero		1


	//   ....[77]....
        /*05b8*/ 	.word	0x00005b30
        /*05bc*/ 	.word	0x000000ff
        /*05c0*/ 	.word	0x00000000
        /*05c4*/ 	.short	0x0101
        /*05c6*/ 	.byte	0x04
	.zero		1


	//   ....[78]....
        /*05c8*/ 	.word	0x00005b90
        /*05cc*/ 	.word	0x00000016
        /*05d0*/ 	.word	0x00000090
        /*05d4*/ 	.short	0x010a
        /*05d6*/ 	.byte	0xff
	.zero		1


	//   ....[79]....
        /*05d8*/ 	.word	0x000061f0
        /*05dc*/ 	.word	0x000000ff
        /*05e0*/ 	.word	0x00000000
        /*05e4*/ 	.short	0x0101
        /*05e6*/ 	.byte	0x04
	.zero		1


	//   ....[80]....
        /*05e8*/ 	.word	0x00006ff0
        /*05ec*/ 	.word	0x00000000
        /*05f0*/ 	.word	0x000000e0
        /*05f4*/ 	.short	0x010a
        /*05f6*/ 	.byte	0xff
	.zero		1


	//   ....[81]....
        /*05f8*/ 	.word	0x00007050
        /*05fc*/ 	.word	0x00000000
        /*0600*/ 	.word	0x00000028
        /*0604*/ 	.short	0x010a
        /*0606*/ 	.byte	0xff
	.zero		1


	//   ....[82]....
        /*0608*/ 	.word	0x000070b0
        /*060c*/ 	.word	0x00000000
        /*0610*/ 	.word	0x00000028
        /*0614*/ 	.short	0x010a
        /*0616*/ 	.byte	0xff
	.zero		1


	//   ....[83]....
        /*0618*/ 	.word	0x00007100
        /*061c*/ 	.word	0x00000003
        /*0620*/ 	.word	0x00000070
        /*0624*/ 	.short	0x010a
        /*0626*/ 	.byte	0xff
	.zero		1


	//   ....[84]....
        /*0628*/ 	.word	0x00007160
        /*062c*/ 	.word	0x00000000
        /*0630*/ 	.word	0x00000000
        /*0634*/ 	.short	0x010a
        /*0636*/ 	.byte	0xff
	.zero		1


	//   ....[85]....
        /*0638*/ 	.word	0x000071c0
        /*063c*/ 	.word	0x00000000
        /*0640*/ 	.word	0x00000000
        /*0644*/ 	.short	0x010a
        /*0646*/ 	.byte	0xff
	.zero		1


	//   ....[86]....
        /*0648*/ 	.word	0x00007220
        /*064c*/ 	.word	0x00000000
        /*0650*/ 	.word	0x00000000
        /*0654*/ 	.short	0x010a
        /*0656*/ 	.byte	0xff
	.zero		1


	//   ....[87]....
        /*0658*/ 	.word	0x00007280
        /*065c*/ 	.word	0x00000000
        /*0660*/ 	.word	0x00000000
        /*0664*/ 	.short	0x010a
        /*0666*/ 	.byte	0xff
	.zero		1


	//   ....[88]....
        /*0668*/ 	.word	0x000072d0
        /*066c*/ 	.word	0x00000002
        /*0670*/ 	.word	0x000000d0
        /*0674*/ 	.short	0x010a
        /*0676*/ 	.byte	0xff
	.zero		1


	//   ....[89]....
        /*0678*/ 	.word	0x00007330
        /*067c*/ 	.word	0x00000002
        /*0680*/ 	.word	0x00000080
        /*0684*/ 	.short	0x010a
        /*0686*/ 	.byte	0xff
	.zero		1


	//   ....[90]....
        /*0688*/ 	.word	0x00007380
        /*068c*/ 	.word	0x00000002
        /*0690*/ 	.word	0x00000070
        /*0694*/ 	.short	0x010a
        /*0696*/ 	.byte	0xff
	.zero		1


	//   ....[91]....
        /*0698*/ 	.word	0x000073e0
        /*069c*/ 	.word	0x00000000
        /*06a0*/ 	.word	0x00000080
        /*06a4*/ 	.short	0x010a
        /*06a6*/ 	.byte	0xff
	.zero		1


	//   ....[92]....
        /*06a8*/ 	.word	0x00007430
        /*06ac*/ 	.word	0x00000000
        /*06b0*/ 	.word	0x00000070
        /*06b4*/ 	.short	0x010a
        /*06b6*/ 	.byte	0xff
	.zero		1


	//   ....[93]....
        /*06b8*/ 	.word	0x00007490
        /*06bc*/ 	.word	0x00000002
        /*06c0*/ 	.word	0x000000b0
        /*06c4*/ 	.short	0x010a
        /*06c6*/ 	.byte	0xff
	.zero		1


	//   ....[94]....
        /*06c8*/ 	.word	0x000074f0
        /*06cc*/ 	.word	0x00000000
        /*06d0*/ 	.word	0x00000000
        /*06d4*/ 	.short	0x010a
        /*06d6*/ 	.byte	0xff
	.zero		1


	//   ....[95]....
        /*06d8*/ 	.word	0x00007550
        /*06dc*/ 	.word	0x00000000
        /*06e0*/ 	.word	0x00000000
        /*06e4*/ 	.short	0x010a
        /*06e6*/ 	.byte	0xff
	.zero		1


	//   ....[96]....
        /*06e8*/ 	.word	0x000075b0
        /*06ec*/ 	.word	0x00000000
        /*06f0*/ 	.word	0x00000000
        /*06f4*/ 	.short	0x010a
        /*06f6*/ 	.byte	0xff
	.zero		1


	//   ....[97]....
        /*06f8*/ 	.word	0x00007610
        /*06fc*/ 	.word	0x00000000
        /*0700*/ 	.word	0x00000000
        /*0704*/ 	.short	0x010a
        /*0706*/ 	.byte	0xff
	.zero		1


	//   ....[98]....
        /*0708*/ 	.word	0x00007670
        /*070c*/ 	.word	0x00000000
        /*0710*/ 	.word	0x00000000
        /*0714*/ 	.short	0x010a
        /*0716*/ 	.byte	0xff
	.zero		1


	//   ....[99]....
        /*0718*/ 	.word	0x000076c0
        /*071c*/ 	.word	0x00000007
        /*0720*/ 	.word	0x00000070
        /*0724*/ 	.short	0x010a
        /*0726*/ 	.byte	0xff
	.zero		1


	//   ....[100]....
        /*0728*/ 	.word	0x00007720
        /*072c*/ 	.word	0x00000000
        /*0730*/ 	.word	0x00000068
        /*0734*/ 	.short	0x010a
        /*0736*/ 	.byte	0xff
	.zero		1


	//   ....[101]....
        /*0738*/ 	.word	0x00007780
        /*073c*/ 	.word	0x00000000
        /*0740*/ 	.word	0x00000058
        /*0744*/ 	.short	0x010a
        /*0746*/ 	.byte	0xff
	.zero		1


	//   ....[102]....
        /*0748*/ 	.word	0x000077d0
        /*074c*/ 	.word	0x00000003
        /*0750*/ 	.word	0x00000070
        /*0754*/ 	.short	0x010a
        /*0756*/ 	.byte	0xff
	.zero		1


	//   ....[103]....
        /*0758*/ 	.word	0x00007830
        /*075c*/ 	.word	0x00000000
        /*0760*/ 	.word	0x00000050
        /*0764*/ 	.short	0x010a
        /*0766*/ 	.byte	0xff
	.zero		1


	//   ....[104]....
        /*0768*/ 	.word	0x00007880
        /*076c*/ 	.word	0x00000016
        /*0770*/ 	.word	0x00000090
        /*0774*/ 	.short	0x010a
        /*0776*/ 	.byte	0xff
	.zero		1


	//----- nvinfo : EIATTR_NUM_MBARRIERS
	.align		4
.L_47:
        /*0778*/ 	.byte	0x03, 0x38
        /*077a*/ 	.short	0x001e


	//----- nvinfo : EIATTR_EXIT_INSTR_OFFSETS
	.align		4
        /*077c*/ 	.byte	0x04, 0x1c
        /*077e*/ 	.short	(.L_49 - .L_48)


	//   ....[0]....
.L_48:
        /*0780*/ 	.word	0x00002900


	//   ....[1]....
        /*0784*/ 	.word	0x00002df0


	//   ....[2]....
        /*0788*/ 	.word	0x00002e50


	//   ....[3]....
        /*078c*/ 	.word	0x00003d60


	//   ....[4]....
        /*0790*/ 	.word	0x00004990


	//   ....[5]....
        /*0794*/ 	.word	0x000049d0


	//   ....[6]....
        /*0798*/ 	.word	0x00006fe0


	//----- nvinfo : EIATTR_MAX_THREADS
	.align		4
.L_49:
        /*079c*/ 	.byte	0x04, 0x05
        /*079e*/ 	.short	(.L_51 - .L_50)
.L_50:
        /*07a0*/ 	.word	0x00000100
        /*07a4*/ 	.word	0x00000001
        /*07a8*/ 	.word	0x00000001


	//----- nvinfo : EIATTR_CRS_STACK_SIZE
	.align		4
.L_51:
        /*07ac*/ 	.byte	0x04, 0x1e
        /*07ae*/ 	.short	(.L_53 - .L_52)
.L_52:
        /*07b0*/ 	.word	0x00000000


	//----- nvinfo : EIATTR_CBANK_PARAM_SIZE
	.align		4
.L_53:
        /*07b4*/ 	.byte	0x03, 0x19
        /*07b6*/ 	.short	0x0800


	//----- nvinfo : EIATTR_PARAM_CBANK
	.align		4
        /*07b8*/ 	.byte	0x04, 0x0a
        /*07ba*/ 	.short	(.L_55 - .L_54)
	.align		4
.L_54:
        /*07bc*/ 	.word	index@(.nv.constant0._ZN7cutlass13device_kernelINS_4gemm6kernel13GemmUniversalIN4cute5tupleIJiiiiEEENS1_10collective13CollectiveMmaINS1_35MainloopSm100TmaUmmaWarpSpecializedILi5ELi2ELi4ENS5_IJNS4_1CILi1EEENSA_ILi2EEESB_EEEEENS5_IJNSA_ILi128EEENSA_ILi64EEESF_EEENS_12float_e4m3_tENS5_IJlSB_lEEESI_SJ_NS4_8TiledMMAINS4_8MMA_AtomIJNS4_10MMA_TraitsINS4_19SM100_MMA_F8F6F4_SSEJSI_SI_fSF_SG_NS4_17integral_constantINS4_4UMMA5MajorELSQ_0EEESR_NSO_INSP_7ScaleInELSS_0EEEST_EEEEEENS4_6LayoutINS5_IJSB_SB_SB_EEENS5_IJNSA_ILi0EEESY_SY_EEEEENS5_IJNS4_10UnderscoreES11_S11_EEEEENS4_23SM90_TMA_LOAD_MULTICASTENS4_14ComposedLayoutINS4_7SwizzleILi3ELi4ELi3EEENS4_18smem_ptr_flag_bitsILi8EEENSW_INS5_IJNSA_ILi8EEESF_EEENS5_IJSF_SB_EEEEEEEvNS4_8identityENS4_13SM90_TMA_LOADES1E_vS1F_EENS_8epilogue10collective18CollectiveEpilogueINS1I_23Sm100TmaWarpSpecializedILi1ELi1ELi64ELb0ELb0EEEJSH_NS5_IJNSW_ISF_SB_EENSW_ISG_SB_EEEEESI_SJ_SI_SJ_NS1I_6fusion15FusionCallbacksIS1M_NS1Q_17LinearCombinationISI_fSI_fLNS_15FloatRoundStyleE2EEESH_S1P_JEEENS4_5SM1004TMEM4LOAD26SM100_TMEM_LOAD_32dp32b64xES1G_NS15_INS16_ILi2ELi4ELi3EEES19_NSW_INS5_IJS1A_SG_EEENS5_IJSG_SB_EEEEEEENS4_39AutoVectorizingCopyWithAssumedAlignmentILi128EEENS4_14SM90_TMA_STOREES24_S26_S26_EEEvvEEEEvNT_6ParamsE)
        /*07c0*/ 	.short	0x0380
        /*07c2*/ 	.short	0x0800


	//----- nvinfo : EIATTR_SW_WAR
	.align		4
.L_55:
        /*07c4*/ 	.byte	0x04, 0x36
        /*07c6*/ 	.short	(.L_57 - .L_56)
.L_56:
        /*07c8*/ 	.word	0x00000008
.L_57:


//--------------------- .nv.callgraph             --------------------------
	.section	.nv.callgraph,"",@"SHT_CUDA_CALLGRAPH"
	.align	4
	.sectionentsize	8
	.align		4
        /*0000*/ 	.word	0x00000000
	.align		4
        /*0004*/ 	.word	0xffffffff
	.align		4
        /*0008*/ 	.word	index@(_ZN7cutlass13device_kernelINS_4gemm6kernel13GemmUniversalIN4cute5tupleIJiiiiEEENS1_10collective13CollectiveMmaINS1_35MainloopSm100TmaUmmaWarpSpecializedILi5ELi2ELi4ENS5_IJNS4_1CILi1EEENSA_ILi2EEESB_EEEEENS5_IJNSA_ILi128EEENSA_ILi64EEESF_EEENS_12float_e4m3_tENS5_IJlSB_lEEESI_SJ_NS4_8TiledMMAINS4_8MMA_AtomIJNS4_10MMA_TraitsINS4_19SM100_MMA_F8F6F4_SSEJSI_SI_fSF_SG_NS4_17integral_constantINS4_4UMMA5MajorELSQ_0EEESR_NSO_INSP_7ScaleInELSS_0EEEST_EEEEEENS4_6LayoutINS5_IJSB_SB_SB_EEENS5_IJNSA_ILi0EEESY_SY_EEEEENS5_IJNS4_10UnderscoreES11_S11_EEEEENS4_23SM90_TMA_LOAD_MULTICASTENS4_14ComposedLayoutINS4_7SwizzleILi3ELi4ELi3EEENS4_18smem_ptr_flag_bitsILi8EEENSW_INS5_IJNSA_ILi8EEESF_EEENS5_IJSF_SB_EEEEEEEvNS4_8identityENS4_13SM90_TMA_LOADES1E_vS1F_EENS_8epilogue10collective18CollectiveEpilogueINS1I_23Sm100TmaWarpSpecializedILi1ELi1ELi64ELb0ELb0EEEJSH_NS5_IJNSW_ISF_SB_EENSW_ISG_SB_EEEEESI_SJ_SI_SJ_NS1I_6fusion15FusionCallbacksIS1M_NS1Q_17LinearCombinationISI_fSI_fLNS_15FloatRoundStyleE2EEESH_S1P_JEEENS4_5SM1004TMEM4LOAD26SM100_TMEM_LOAD_32dp32b64xES1G_NS15_INS16_ILi2ELi4ELi3EEES19_NSW_INS5_IJS1A_SG_EEENS5_IJSG_SB_EEEEEEENS4_39AutoVectorizingCopyWithAssumedAlignmentILi128EEENS4_14SM90_TMA_STOREES24_S26_S26_EEEvvEEEEvNT_6ParamsE)
	.align		4
        /*000c*/ 	.word	index@(__assertfail)
	.align		4
        /*0010*/ 	.word	0x00000000
	.align		4
        /*0014*/ 	.word	0xfffffffe
	.align		4
        /*0018*/ 	.word	0x00000000
	.align		4
        /*001c*/ 	.word	0xfffffffd
	.align		4
        /*0020*/ 	.word	0x00000000
	.align		4
        /*0024*/ 	.word	0xfffffffc


//--------------------- .nv.constant4             --------------------------
	.section	.nv.constant4,"a",@progbits
	.align	8
	.align		8
.nv.constant4:
        /*0000*/ 	.dword	__assertfail
	.align		8
        /*0008*/ 	.dword	__unnamed_1
	.align		8
        /*0010*/ 	.dword	__unnamed_2
	.align		8
        /*0018*/ 	.dword	_ZN39_INTERNAL_981837a6_4_k_cu_23f9ee19_78984cuda3std3__45__cpo5beginE
	.align		8
        /*0020*/ 	.dword	_ZN39_INTERNAL_981837a6_4_k_cu_23f9ee19_78984cuda3std3__45__cpo3endE
	.align		8
        /*0028*/ 	.dword	_ZN39_INTERNAL_981837a6_4_k_cu_23f9ee19_78984cuda3std3__45__cpo6cbeginE
	.align		8
        /*0030*/ 	.dword	_ZN39_INTERNAL_981837a6_4_k_cu_23f9ee19_78984cuda3std3__45__cpo4cendE
	.align		8
        /*0038*/ 	.dword	_ZN39_INTERNAL_981837a6_4_k_cu_23f9ee19_78984cuda3std3__441_GLOBAL__N__981837a6_4_k_cu_23f9ee19_78986ignoreE
	.align		8
        /*0040*/ 	.dword	_ZN39_INTERNAL_981837a6_4_k_cu_23f9ee19_78984cuda3std3__419piecewise_constructE
	.align		8
        /*0048*/ 	.dword	_ZN39_INTERNAL_981837a6_4_k_cu_23f9ee19_78984cuda3std3__48in_placeE
	.align		8
        /*0050*/ 	.dword	_ZN39_INTERNAL_981837a6_4_k_cu_23f9ee19_78984cuda3std6ranges3__45__cpo4swapE
	.align		8
        /*0058*/ 	.dword	_ZN39_INTERNAL_981837a6_4_k_cu_23f9ee19_78984cuda3std6ranges3__45__cpo9iter_moveE
	.align		8
        /*0060*/ 	.dword	_ZN39_INTERNAL_981837a6_4_k_cu_23f9ee19_78984cute7productE
	.align		8
        /*0068*/ 	.dword	_ZN39_INTERNAL_981837a6_4_k_cu_23f9ee19_78984cute1_E
	.align		8
        /*0070*/ 	.dword	$str$25
	.align		8
        /*0078*/ 	.dword	$str$26
	.align		8
        /*0080*/ 	.dword	$str$27
	.align		8
        /*0088*/ 	.dword	$str$28


//--------------------- .text._ZN7cutlass13device_kernelINS_4gemm6kernel13GemmUniversalIN4cute5tupleIJiiiiEEENS1_10collective13CollectiveMmaINS1_35MainloopSm100TmaUmmaWarpSpecializedILi5ELi2ELi4ENS5_IJNS4_1CILi1EEENSA_ILi2EEESB_EEEEENS5_IJNSA_ILi128EEENSA_ILi64EEESF_EEENS_12float_e4m3_tENS5_IJlSB_lEEESI_SJ_NS4_8TiledMMAINS4_8MMA_AtomIJNS4_10MMA_TraitsINS4_19SM100_MMA_F8F6F4_SSEJSI_SI_fSF_SG_NS4_17integral_constantINS4_4UMMA5MajorELSQ_0EEESR_NSO_INSP_7ScaleInELSS_0EEEST_EEEEEENS4_6LayoutINS5_IJSB_SB_SB_EEENS5_IJNSA_ILi0EEESY_SY_EEEEENS5_IJNS4_10UnderscoreES11_S11_EEEEENS4_23SM90_TMA_LOAD_MULTICASTENS4_14ComposedLayoutINS4_7SwizzleILi3ELi4ELi3EEENS4_18smem_ptr_flag_bitsILi8EEENSW_INS5_IJNSA_ILi8EEESF_EEENS5_IJSF_SB_EEEEEEEvNS4_8identityENS4_13SM90_TMA_LOADES1E_vS1F_EENS_8epilogue10collective18CollectiveEpilogueINS1I_23Sm100TmaWarpSpecializedILi1ELi1ELi64ELb0ELb0EEEJSH_NS5_IJNSW_ISF_SB_EENSW_ISG_SB_EEEEESI_SJ_SI_SJ_NS1I_6fusion15FusionCallbacksIS1M_NS1Q_17LinearCombinationISI_fSI_fLNS_15FloatRoundStyleE2EEESH_S1P_JEEENS4_5SM1004TMEM4LOAD26SM100_TMEM_LOAD_32dp32b64xES1G_NS15_INS16_ILi2ELi4ELi3EEES19_NSW_INS5_IJS1A_SG_EEENS5_IJSG_SB_EEEEEEENS4_39AutoVectorizingCopyWithAssumedAlignmentILi128EEENS4_14SM90_TMA_STOREES24_S26_S26_EEEvvEEEEvNT_6ParamsE --------------------------
	.section	.text._ZN7cutlass13device_kernelINS_4gemm6kernel13GemmUniversalIN4cute5tupleIJiiiiEEENS1_10collective13CollectiveMmaINS1_35MainloopSm100TmaUmmaWarpSpecializedILi5ELi2ELi4ENS5_IJNS4_1CILi1EEENSA_ILi2EEESB_EEEEENS5_IJNSA_ILi128EEENSA_ILi64EEESF_EEENS_12float_e4m3_tENS5_IJlSB_lEEESI_SJ_NS4_8TiledMMAINS4_8MMA_AtomIJNS4_10MMA_TraitsINS4_19SM100_MMA_F8F6F4_SSEJSI_SI_fSF_SG_NS4_17integral_constantINS4_4UMMA5MajorELSQ_0EEESR_NSO_INSP_7ScaleInELSS_0EEEST_EEEEEENS4_6LayoutINS5_IJSB_SB_SB_EEENS5_IJNSA_ILi0EEESY_SY_EEEEENS5_IJNS4_10UnderscoreES11_S11_EEEEENS4_23SM90_TMA_LOAD_MULTICASTENS4_14ComposedLayoutINS4_7SwizzleILi3ELi4ELi3EEENS4_18smem_ptr_flag_bitsILi8EEENSW_INS5_IJNSA_ILi8EEESF_EEENS5_IJSF_SB_EEEEEEEvNS4_8identityENS4_13SM90_TMA_LOADES1E_vS1F_EENS_8epilogue10collective18CollectiveEpilogueINS1I_23Sm100TmaWarpSpecializedILi1ELi1ELi64ELb0ELb0EEEJSH_NS5_IJNSW_ISF_SB_EENSW_ISG_SB_EEEEESI_SJ_SI_SJ_NS1I_6fusion15FusionCallbacksIS1M_NS1Q_17LinearCombinationISI_fSI_fLNS_15FloatRoundStyleE2EEESH_S1P_JEEENS4_5SM1004TMEM4LOAD26SM100_TMEM_LOAD_32dp32b64xES1G_NS15_INS16_ILi2ELi4ELi3EEES19_NSW_INS5_IJS1A_SG_EEENS5_IJSG_SB_EEEEEEENS4_39AutoVectorizingCopyWithAssumedAlignmentILi128EEENS4_14SM90_TMA_STOREES24_S26_S26_EEEvvEEEEvNT_6ParamsE,"ax",@progbits
	.align	128
.text._ZN7cutlass13device_kernelINS_4gemm6kernel13GemmUniversalIN4cute5tupleIJiiiiEEENS1_10collective13CollectiveMmaINS1_35MainloopSm100TmaUmmaWarpSpecializedILi5ELi2ELi4ENS5_IJNS4_1CILi1EEENSA_ILi2EEESB_EEEEENS5_IJNSA_ILi128EEENSA_ILi64EEESF_EEENS_12float_e4m3_tENS5_IJlSB_lEEESI_SJ_NS4_8TiledMMAINS4_8MMA_AtomIJNS4_10MMA_TraitsINS4_19SM100_MMA_F8F6F4_SSEJSI_SI_fSF_SG_NS4_17integral_constantINS4_4UMMA5MajorELSQ_0EEESR_NSO_INSP_7ScaleInELSS_0EEEST_EEEEEENS4_6LayoutINS5_IJSB_SB_SB_EEENS5_IJNSA_ILi0EEESY_SY_EEEEENS5_IJNS4_10UnderscoreES11_S11_EEEEENS4_23SM90_TMA_LOAD_MULTICASTENS4_14ComposedLayoutINS4_7SwizzleILi3ELi4ELi3EEENS4_18smem_ptr_flag_bitsILi8EEENSW_INS5_IJNSA_ILi8EEESF_EEENS5_IJSF_SB_EEEEEEEvNS4_8identityENS4_13SM90_TMA_LOADES1E_vS1F_EENS_8epilogue10collective18CollectiveEpilogueINS1I_23Sm100TmaWarpSpecializedILi1ELi1ELi64ELb0ELb0EEEJSH_NS5_IJNSW_ISF_SB_EENSW_ISG_SB_EEEEESI_SJ_SI_SJ_NS1I_6fusion15FusionCallbacksIS1M_NS1Q_17LinearCombinationISI_fSI_fLNS_15FloatRoundStyleE2EEESH_S1P_JEEENS4_5SM1004TMEM4LOAD26SM100_TMEM_LOAD_32dp32b64xES1G_NS15_INS16_ILi2ELi4ELi3EEES19_NSW_INS5_IJS1A_SG_EEENS5_IJSG_SB_EEEEEEENS4_39AutoVectorizingCopyWithAssumedAlignmentILi128EEENS4_14SM90_TMA_STOREES24_S26_S26_EEEvvEEEEvNT_6ParamsE:
        .type           _ZN7cutlass13device_kernelINS_4gemm6kernel13GemmUniversalIN4cute5tupleIJiiiiEEENS1_10collective13CollectiveMmaINS1_35MainloopSm100TmaUmmaWarpSpecializedILi5ELi2ELi4ENS5_IJNS4_1CILi1EEENSA_ILi2EEESB_EEEEENS5_IJNSA_ILi128EEENSA_ILi64EEESF_EEENS_12float_e4m3_tENS5_IJlSB_lEEESI_SJ_NS4_8TiledMMAINS4_8MMA_AtomIJNS4_10MMA_TraitsINS4_19SM100_MMA_F8F6F4_SSEJSI_SI_fSF_SG_NS4_17integral_constantINS4_4UMMA5MajorELSQ_0EEESR_NSO_INSP_7ScaleInELSS_0EEEST_EEEEEENS4_6LayoutINS5_IJSB_SB_SB_EEENS5_IJNSA_ILi0EEESY_SY_EEEEENS5_IJNS4_10UnderscoreES11_S11_EEEEENS4_23SM90_TMA_LOAD_MULTICASTENS4_14ComposedLayoutINS4_7SwizzleILi3ELi4ELi3EEENS4_18smem_ptr_flag_bitsILi8EEENSW_INS5_IJNSA_ILi8EEESF_EEENS5_IJSF_SB_EEEEEEEvNS4_8identityENS4_13SM90_TMA_LOADES1E_vS1F_EENS_8epilogue10collective18CollectiveEpilogueINS1I_23Sm100TmaWarpSpecializedILi1ELi1ELi64ELb0ELb0EEEJSH_NS5_IJNSW_ISF_SB_EENSW_ISG_SB_EEEEESI_SJ_SI_SJ_NS1I_6fusion15FusionCallbacksIS1M_NS1Q_17LinearCombinationISI_fSI_fLNS_15FloatRoundStyleE2EEESH_S1P_JEEENS4_5SM1004TMEM4LOAD26SM100_TMEM_LOAD_32dp32b64xES1G_NS15_INS16_ILi2ELi4ELi3EEES19_NSW_INS5_IJS1A_SG_EEENS5_IJSG_SB_EEEEEEENS4_39AutoVectorizingCopyWithAssumedAlignmentILi128EEENS4_14SM90_TMA_STOREES24_S26_S26_EEEvvEEEEvNT_6ParamsE,@function
        .size           _ZN7cutlass13device_kernelINS_4gemm6kernel13GemmUniversalIN4cute5tupleIJiiiiEEENS1_10collective13CollectiveMmaINS1_35MainloopSm100TmaUmmaWarpSpecializedILi5ELi2ELi4ENS5_IJNS4_1CILi1EEENSA_ILi2EEESB_EEEEENS5_IJNSA_ILi128EEENSA_ILi64EEESF_EEENS_12float_e4m3_tENS5_IJlSB_lEEESI_SJ_NS4_8TiledMMAINS4_8MMA_AtomIJNS4_10MMA_TraitsINS4_19SM100_MMA_F8F6F4_SSEJSI_SI_fSF_SG_NS4_17integral_constantINS4_4UMMA5MajorELSQ_0EEESR_NSO_INSP_7ScaleInELSS_0EEEST_EEEEEENS4_6LayoutINS5_IJSB_SB_SB_EEENS5_IJNSA_ILi0EEESY_SY_EEEEENS5_IJNS4_10UnderscoreES11_S11_EEEEENS4_23SM90_TMA_LOAD_MULTICASTENS4_14ComposedLayoutINS4_7SwizzleILi3ELi4ELi3EEENS4_18smem_ptr_flag_bitsILi8EEENSW_INS5_IJNSA_ILi8EEESF_EEENS5_IJSF_SB_EEEEEEEvNS4_8identityENS4_13SM90_TMA_LOADES1E_vS1F_EENS_8epilogue10collective18CollectiveEpilogueINS1I_23Sm100TmaWarpSpecializedILi1ELi1ELi64ELb0ELb0EEEJSH_NS5_IJNSW_ISF_SB_EENSW_ISG_SB_EEEEESI_SJ_SI_SJ_NS1I_6fusion15FusionCallbacksIS1M_NS1Q_17LinearCombinationISI_fSI_fLNS_15FloatRoundStyleE2EEESH_S1P_JEEENS4_5SM1004TMEM4LOAD26SM100_TMEM_LOAD_32dp32b64xES1G_NS15_INS16_ILi2ELi4ELi3EEES19_NSW_INS5_IJS1A_SG_EEENS5_IJSG_SB_EEEEEEENS4_39AutoVectorizingCopyWithAssumedAlignmentILi128EEENS4_14SM90_TMA_STOREES24_S26_S26_EEEvvEEEEvNT_6ParamsE,(.L_x_138 - _ZN7cutlass13device_kernelINS_4gemm6kernel13GemmUniversalIN4cute5tupleIJiiiiEEENS1_10collective13CollectiveMmaINS1_35MainloopSm100TmaUmmaWarpSpecializedILi5ELi2ELi4ENS5_IJNS4_1CILi1EEENSA_ILi2EEESB_EEEEENS5_IJNSA_ILi128EEENSA_ILi64EEESF_EEENS_12float_e4m3_tENS5_IJlSB_lEEESI_SJ_NS4_8TiledMMAINS4_8MMA_AtomIJNS4_10MMA_TraitsINS4_19SM100_MMA_F8F6F4_SSEJSI_SI_fSF_SG_NS4_17integral_constantINS4_4UMMA5MajorELSQ_0EEESR_NSO_INSP_7ScaleInELSS_0EEEST_EEEEEENS4_6LayoutINS5_IJSB_SB_SB_EEENS5_IJNSA_ILi0EEESY_SY_EEEEENS5_IJNS4_10UnderscoreES11_S11_EEEEENS4_23SM90_TMA_LOAD_MULTICASTENS4_14ComposedLayoutINS4_7SwizzleILi3ELi4ELi3EEENS4_18smem_ptr_flag_bitsILi8EEENSW_INS5_IJNSA_ILi8EEESF_EEENS5_IJSF_SB_EEEEEEEvNS4_8identityENS4_13SM90_TMA_LOADES1E_vS1F_EENS_8epilogue10collective18CollectiveEpilogueINS1I_23Sm100TmaWarpSpecializedILi1ELi1ELi64ELb0ELb0EEEJSH_NS5_IJNSW_ISF_SB_EENSW_ISG_SB_EEEEESI_SJ_SI_SJ_NS1I_6fusion15FusionCallbacksIS1M_NS1Q_17LinearCombinationISI_fSI_fLNS_15FloatRoundStyleE2EEESH_S1P_JEEENS4_5SM1004TMEM4LOAD26SM100_TMEM_LOAD_32dp32b64xES1G_NS15_INS16_ILi2ELi4ELi3EEES19_NSW_INS5_IJS1A_SG_EEENS5_IJSG_SB_EEEEEEENS4_39AutoVectorizingCopyWithAssumedAlignmentILi128EEENS4_14SM90_TMA_STOREES24_S26_S26_EEEvvEEEEvNT_6ParamsE)
        .other          _ZN7cutlass13device_kernelINS_4gemm6kernel13GemmUniversalIN4cute5tupleIJiiiiEEENS1_10collective13CollectiveMmaINS1_35MainloopSm100TmaUmmaWarpSpecializedILi5ELi2ELi4ENS5_IJNS4_1CILi1EEENSA_ILi2EEESB_EEEEENS5_IJNSA_ILi128EEENSA_ILi64EEESF_EEENS_12float_e4m3_tENS5_IJlSB_lEEESI_SJ_NS4_8TiledMMAINS4_8MMA_AtomIJNS4_10MMA_TraitsINS4_19SM100_MMA_F8F6F4_SSEJSI_SI_fSF_SG_NS4_17integral_constantINS4_4UMMA5MajorELSQ_0EEESR_NSO_INSP_7ScaleInELSS_0EEEST_EEEEEENS4_6LayoutINS5_IJSB_SB_SB_EEENS5_IJNSA_ILi0EEESY_SY_EEEEENS5_IJNS4_10UnderscoreES11_S11_EEEEENS4_23SM90_TMA_LOAD_MULTICASTENS4_14ComposedLayoutINS4_7SwizzleILi3ELi4ELi3EEENS4_18smem_ptr_flag_bitsILi8EEENSW_INS5_IJNSA_ILi8EEESF_EEENS5_IJSF_SB_EEEEEEEvNS4_8identityENS4_13SM90_TMA_LOADES1E_vS1F_EENS_8epilogue10collective18CollectiveEpilogueINS1I_23Sm100TmaWarpSpecializedILi1ELi1ELi64ELb0ELb0EEEJSH_NS5_IJNSW_ISF_SB_EENSW_ISG_SB_EEEEESI_SJ_SI_SJ_NS1I_6fusion15FusionCallbacksIS1M_NS1Q_17LinearCombinationISI_fSI_fLNS_15FloatRoundStyleE2EEESH_S1P_JEEENS4_5SM1004TMEM4LOAD26SM100_TMEM_LOAD_32dp32b64xES1G_NS15_INS16_ILi2ELi4ELi3EEES19_NSW_INS5_IJS1A_SG_EEENS5_IJSG_SB_EEEEEEENS4_39AutoVectorizingCopyWithAssumedAlignmentILi128EEENS4_14SM90_TMA_STOREES24_S26_S26_EEEvvEEEEvNT_6ParamsE,@"STO_CUDA_ENTRY STV_DEFAULT"
_ZN7cutlass13device_kernelINS_4gemm6kernel13GemmUniversalIN4cute5tupleIJiiiiEEENS1_10collective13CollectiveMmaINS1_35MainloopSm100TmaUmmaWarpSpecializedILi5ELi2ELi4ENS5_IJNS4_1CILi1EEENSA_ILi2EEESB_EEEEENS5_IJNSA_ILi128EEENSA_ILi64EEESF_EEENS_12float_e4m3_tENS5_IJlSB_lEEESI_SJ_NS4_8TiledMMAINS4_8MMA_AtomIJNS4_10MMA_TraitsINS4_19SM100_MMA_F8F6F4_SSEJSI_SI_fSF_SG_NS4_17integral_constantINS4_4UMMA5MajorELSQ_0EEESR_NSO_INSP_7ScaleInELSS_0EEEST_EEEEEENS4_6LayoutINS5_IJSB_SB_SB_EEENS5_IJNSA_ILi0EEESY_SY_EEEEENS5_IJNS4_10UnderscoreES11_S11_EEEEENS4_23SM90_TMA_LOAD_MULTICASTENS4_14ComposedLayoutINS4_7SwizzleILi3ELi4ELi3EEENS4_18smem_ptr_flag_bitsILi8EEENSW_INS5_IJNSA_ILi8EEESF_EEENS5_IJSF_SB_EEEEEEEvNS4_8identityENS4_13SM90_TMA_LOADES1E_vS1F_EENS_8epilogue10collective18CollectiveEpilogueINS1I_23Sm100TmaWarpSpecializedILi1ELi1ELi64ELb0ELb0EEEJSH_NS5_IJNSW_ISF_SB_EENSW_ISG_SB_EEEEESI_SJ_SI_SJ_NS1I_6fusion15FusionCallbacksIS1M_NS1Q_17LinearCombinationISI_fSI_fLNS_15FloatRoundStyleE2EEESH_S1P_JEEENS4_5SM1004TMEM4LOAD26SM100_TMEM_LOAD_32dp32b64xES1G_NS15_INS16_ILi2ELi4ELi3EEES19_NSW_INS5_IJS1A_SG_EEENS5_IJSG_SB_EEEEEEENS4_39AutoVectorizingCopyWithAssumedAlignmentILi128EEENS4_14SM90_TMA_STOREES24_S26_S26_EEEvvEEEEvNT_6ParamsE:
[----:B------:R-:W1:Y:S01]  /*0000*/  LDC R1, c[0x0][0x37c] ;  /* 0x0000df00ff017b82 */ /* 0x000e620000000800 */
[----:B------:R-:W2:Y:S01]  /*0010*/  S2R R131, SR_TID.X ;  /* 0x0000000000837919 */ /* 0x000ea20000002100 */
[----:B------:R-:W3:Y:S01]  /*0020*/  LDCU.64 UR8, c[0x0][0x890] ;  /* 0x00011200ff0877ac */ /* 0x000ee20008000a00 */
[----:B------:R-:W-:Y:S02]  /*0030*/  PRMT R141, RZ, 0x7610, R141 ;  /* 0x00007610ff8d7816 */ /* 0x000fe4000000008d */
[----:B------:R-:W-:Y:S01]  /*0040*/  ELECT P3, URZ, PT ;  /* 0x0000000000ff782f */ /* 0x000fe20003860000 */
[----:B---3--:R-:W-:-:S04]  /*0050*/  UISETP.NE.U32.AND UP0, UPT, UR8, URZ, UPT ;  /* 0x000000ff0800728c */ /* 0x008fc8000bf05070 */
[----:B------:R-:W-:Y:S01]  /*0060*/  UISETP.NE.AND.EX UP0, UPT, UR9, URZ, UPT, UP0 ;  /* 0x000000ff0900728c */ /* 0x000fe2000bf05300 */
[----:B--2---:R-:W-:-:S05]  /*0070*/  SHF.R.U32.HI R142, RZ, 0x5, R131 ;  /* 0x00000005ff8e7819 */ /* 0x004fca0000011683 */
[----:B------:R-:W2:Y:S02]  /*0080*/  SHFL.IDX PT, R0, R142, RZ, 0x1f ;  /* 0x00001fff8e007589 */ /* 0x000ea400000e0000 */
[----:B--2---:R-:W-:Y:S01]  /*0090*/  R2UR UR22, R0 ;  /* 0x00000000001672ca */ /* 0x004fe200000e0000 */
[----:B-1----:R-:W-:-:S14]  /*00a0*/  BRA.U UP0, `(.L_x_0) ;  /* 0x0000000100307547 */ /* 0x002fdc000b800000 */
[----:B------:R-:W1:Y:S02]  /*00b0*/  LDCU.64 UR4, c[0x0][0x888] ;  /* 0x00011100ff0477ac */ /* 0x000e640008000a00 */
[----:B-1----:R-:W-:-:S04]  /*00c0*/  UISETP.NE.U32.AND UP0, UPT, UR4, URZ, UPT ;  /* 0x000000ff0400728c */ /* 0x002fc8000bf05070 */
[----:B------:R-:W-:-:S09]  /*00d0*/  UISETP.NE.AND.EX UP0, UPT, UR5, URZ, UPT, UP0 ;  /* 0x000000ff0500728c */ /* 0x000fd2000bf05300 */
[----:B------:R-:W-:Y:S05]  /*00e0*/  BRA.U !UP0, `(.L_x_1) ;  /* 0x0000000108147547 */ /* 0x000fea000b800000 */
[----:B------:R-:W1:Y:S01]  /*00f0*/  LDC.64 R2, c[0x0][0x888] ;  /* 0x00022200ff027b82 */ /* 0x000e620000000a00 */
[----:B------:R-:W1:Y:S02]  /*0100*/  LDCU.64 UR4, c[0x0][0x358] ;  /* 0x00006b00ff0477ac */ /* 0x000e640008000a00 */
[----:B-1----:R1:W5:Y:S01]  /*0110*/  LDG.E R71, desc[UR4][R2.64] ;  /* 0x0000000402477981 */ /* 0x002362000c1e1900 */
[----:B------:R-:W-:Y:S01]  /*0120*/  HFMA2 R141, -RZ, RZ, 0, 5.9604644775390625e-08 ;  /* 0x00000001ff8d7431 */ /* 0x000fe200000001ff */
[----:B------:R-:W-:Y:S05]  /*0130*/  BRA `(.L_x_0) ;  /* 0x00000000000c7947 */ /* 0x000fea0003800000 */
.L_x_1:
[----:B------:R-:W1:Y:S01]  /*0140*/  LDCU UR4, c[0x0][0x880] ;  /* 0x00011000ff0477ac */ /* 0x000e620008000800 */
[----:B------:R-:W-:Y:S01]  /*0150*/  HFMA2 R141, -RZ, RZ, 0, 5.9604644775390625e-08 ;  /* 0x00000001ff8d7431 */ /* 0x000fe200000001ff */
[----:B-1----:R-:W-:-:S07]  /*0160*/  MOV R71, UR4 ;  /* 0x0000000400477c02 */ /* 0x002fce0008000f00 */
.L_x_0:
[----:B------:R-:W2:Y:S02]  /*0170*/  LDCU.64 UR4, c[0x0][0x8b0] ;  /* 0x00011600ff0477ac */ /* 0x000ea40008000a00 */
[----:B--2---:R-:W-:-:S04]  /*0180*/  UISETP.NE.U32.AND UP0, UPT, UR4, URZ, UPT ;  /* 0x000000ff0400728c */ /* 0x004fc8000bf05070 */
[----:B------:R-:W-:-:S09]  /*0190*/  UISETP.NE.AND.EX UP0, UPT, UR5, URZ, UPT, UP0 ;  /* 0x000000ff0500728c */ /* 0x000fd2000bf05300 */
[----:B------:R-:W-:Y:S05]  /*01a0*/  BRA.U UP0, `(.L_x_2) ;  /* 0x0000000100287547 */ /* 0x000fea000b800000 */
[----:B------:R-:W2:Y:S02]  /*01b0*/  LDCU.64 UR4, c[0x0][0x8a8] ;  /* 0x00011500ff0477ac */ /* 0x000ea40008000a00 */
[----:B--2---:R-:W-:-:S04]  /*01c0*/  UISETP.NE.U32.AND UP0, UPT, UR4, URZ, UPT ;  /* 0x000000ff0400728c */ /* 0x004fc8000bf05070 */
[----:B------:R-:W-:-:S09]  /*01d0*/  UISETP.NE.AND.EX UP0, UPT, UR5, URZ, UPT, UP0 ;  /* 0x000000ff0500728c */ /* 0x000fd2000bf05300 */
[----:B------:R-:W-:Y:S05]  /*01e0*/  BRA.U !UP0, `(.L_x_3) ;  /* 0x0000000108107547 */ /* 0x000fea000b800000 */
[----:B-1----:R-:W1:Y:S01]  /*01f0*/  LDC.64 R2, c[0x0][0x8a8] ;  /* 0x00022a00ff027b82 */ /* 0x002e620000000a00 */
[----:B------:R-:W1:Y:S02]  /*0200*/  LDCU.64 UR4, c[0x0][0x358] ;  /* 0x00006b00ff0477ac */ /* 0x000e640008000a00 */
[----:B-1----:R2:W5:Y:S01]  /*0210*/  LDG.E R70, desc[UR4][R2.64] ;  /* 0x0000000402467981 */ /* 0x002562000c1e1900 */
[----:B------:R-:W-:Y:S05]  /*0220*/  BRA `(.L_x_2) ;  /* 0x0000000000087947 */ /* 0x000fea0003800000 */
.L_x_3:
[----:B------:R-:W2:Y:S02]  /*0230*/  LDCU UR4, c[0x0][0x8a0] ;  /* 0x00011400ff0477ac */ /* 0x000ea40008000800 */
[----:B--2---:R-:W-:Y:S02]  /*0240*/  MOV R70, UR4 ;  /* 0x0000000400467c02 */ /* 0x004fe40008000f00 */
.L_x_2:
[----:B------:R-:W-:Y:S01]  /*0250*/  IMAD.U32 R0, RZ, RZ, UR22 ;  /* 0x00000016ff007e24 */ /* 0x000fe2000f8e00ff */
[----:B------:R-:W-:Y:S04]  /*0260*/  BSSY.RECONVERGENT B0, `(.L_x_4) ;  /* 0x000000c000007945 */ /* 0x000fe80003800200 */
[C---:B------:R-:W-:Y:S02]  /*0270*/  ISETP.NE.OR P1, PT, R0.reuse, 0x1, !P3 ;  /* 0x000000010000780c */ /* 0x040fe40005f25670 */
[----:B------:R-:W-:-:S11]  /*0280*/  ISETP.NE.OR P0, PT, R0, 0x3, !P3 ;  /* 0x000000030000780c */ /* 0x000fd60005f05670 */
[----:B------:R-:W-:Y:S05]  /*0290*/  @P1 BRA `(.L_x_5) ;  /* 0x0000000000201947 */ /* 0x000fea0003800000 */
[----:B------:R-:W3:Y:S02]  /*02a0*/  LDCU.64 UR4, c[0x0][0x348] ;  /* 0x00006900ff0477ac */ /* 0x000ee40008000a00 */
[----:B---3--:R-:W-:Y:S02]  /*02b0*/  UIADD3 UR6, UP1, UPT, UR4, 0x80, URZ ;  /* 0x0000008004067890 */ /* 0x008fe4000ff3e0ff */
[----:B------:R-:W-:Y:S02]  /*02c0*/  UIADD3 UR4, UP0, UPT, UR4, 0x180, URZ ;  /* 0x0000018004047890 */ /* 0x000fe4000ff1e0ff */
[----:B------:R-:W-:Y:S02]  /*02d0*/  UIADD3.X UR7, UPT, UPT, URZ, UR5, URZ, UP1, !UPT ;  /* 0x00000005ff077290 */ /* 0x000fe40008ffe4ff */
[----:B------:R-:W-:-:S07]  /*02e0*/  UIADD3.X UR5, UPT, UPT, URZ, UR5, URZ, UP0, !UPT ;  /* 0x00000005ff057290 */ /* 0x000fce00087fe4ff */
[----:B------:R3:W-:Y:S02]  /*02f0*/  UTMACCTL.PF [UR6] ;  /* 0x00000000060079b9 */ /* 0x0007e40008040000 */
[----:B------:R3:W-:Y:S02]  /*0300*/  UTMACCTL.PF [UR4] ;  /* 0x00000000040079b9 */ /* 0x0007e40008040000 */
[----:B---3--:R-:W-:Y:S01]  /*0310*/  NOP ;  /* 0x0000000000007918 */ /* 0x008fe20000000000 */
.L_x_5:
[----:B------:R-:W-:Y:S05]  /*0320*/  BSYNC.RECONVERGENT B0 ;  /* 0x0000000000007941 */ /* 0x000fea0003800200 */
.L_x_4:
[----:B------:R-:W-:Y:S04]  /*0330*/  BSSY.RECONVERGENT B0, `(.L_x_6) ;  /* 0x000000a000007945 */ /* 0x000fe80003800200 */
        /* <DEDUP_REMOVED lines=9> */
.L_x_7:
[----:B------:R-:W-:Y:S05]  /*03d0*/  BSYNC.RECONVERGENT B0 ;  /* 0x0000000000007941 */ /* 0x000fea0003800200 */
.L_x_6:
[----:B------:R-:W3:Y:S01]  /*03e0*/  LDCU.64 UR4, c[0x0][0x888] ;  /* 0x00011100ff0477ac */ /* 0x000ee20008000a00 */
[----:B------:R-:W-:Y:S02]  /*03f0*/  UISETP.EQ.U32.AND UP1, UPT, UR8, URZ, UPT ;  /* 0x000000ff0800728c */ /* 0x000fe4000bf22070 */
[----:B------:R-:W-:Y:S02]  /*0400*/  UPLOP3.LUT UP3, UPT, UPT, UPT, UPT, 0x80, 0x8 ;  /* 0x000000000008789c */ /* 0x000fe40003f6f070 */
[----:B---3--:R-:W-:-:S04]  /*0410*/  UISETP.NE.U32.AND UP0, UPT, UR4, URZ, UPT ;  /* 0x000000ff0400728c */ /* 0x008fc8000bf05070 */
[----:B------:R-:W-:-:S04]  /*0420*/  UISETP.NE.AND.EX UP0, UPT, UR5, URZ, UPT, UP0 ;  /* 0x000000ff0500728c */ /* 0x000fc8000bf05300 */
[----:B------:R-:W-:-:S04]  /*0430*/  UISETP.EQ.OR.EX UP2, UPT, UR9, URZ, !UP0, UP1 ;  /* 0x000000ff0900728c */ /* 0x000fc8000c742710 */
[----:B------:R-:W-:-:S05]  /*0440*/  UP2UR UR60, UPR, URZ, 0x4 ;  /* 0x00000004ff3c7883 */ /* 0x000fca0008000000 */
[----:B------:R-:W-:Y:S07]  /*0450*/  BRA.U !UP2, `(.L_x_8) ;  /* 0x000000010a207547 */ /* 0x000fee000b800000 */
[----:B------:R-:W-:Y:S01]  /*0460*/  UISETP.NE.U32.AND UP1, UPT, UR8, URZ, UPT ;  /* 0x000000ff0800728c */ /* 0x000fe2000bf25070 */
[----:B-----5:R-:W-:Y:S01]  /*0470*/  FSETP.NEU.AND P0, PT, R71, RZ, PT ;  /* 0x000000ff4700720b */ /* 0x020fe20003f0d000 */
[----:B------:R-:W-:Y:S02]  /*0480*/  USEL UR4, URZ, 0xffffffff, UP0 ;  /* 0xffffffffff047887 */ /* 0x000fe40008000000 */
[----:B------:R-:W-:-:S10]  /*0490*/  UISETP.NE.AND.EX UP1, UPT, UR9, URZ, UPT, UP1 ;  /* 0x000000ff0900728c */ /* 0x000fd4000bf25310 */
[----:B------:R-:W-:Y:S01]  /*04a0*/  VOTEU.ANY UP0, P0 ;  /* 0x0000000000ff7886 */ /* 0x000fe20000000100 */
[----:B------:R-:W-:-:S04]  /*04b0*/  @!UP1 USEL UR4, URZ, 0xffffffff, UP0 ;  /* 0xffffffffff049887 */ /* 0x000fc80008000000 */
[----:B------:R-:W-:-:S04]  /*04c0*/  ULOP3.LUT UR4, UR4, 0x1, URZ, 0xc0, !UPT ;  /* 0x0000000104047892 */ /* 0x000fc8000f8ec0ff */
[----:B------:R-:W-:-:S11]  /*04d0*/  UISETP.NE.U32.AND UP3, UPT, UR4, 0x1, UPT ;  /* 0x000000010400788c */ /* 0x000fd6000bf65070 */
.L_x_8:
[----:B-12---:R-:W1:Y:S01]  /*04e0*/  SHFL.IDX PT, R2, R142, RZ, 0x1f ;  /* 0x00001fff8e027589 */ /* 0x006e6200000e0000 */
[----:B------:R-:W-:-:S04]  /*04f0*/  UISETP.NE.AND UP0, UPT, UR22, 0x2, UPT ;  /* 0x000000021600788c */ /* 0x000fc8000bf05270 */
[----:B------:R-:W-:Y:S01]  /*0500*/  USEL UR34, URZ, 0x1, UP0 ;  /* 0x00000001ff227887 */ /* 0x000fe20008000000 */
[----:B-1----:R-:W-:-:S13]  /*0510*/  ISETP.NE.AND P0, PT, R2, RZ, PT ;  /* 0x000000ff0200720c */ /* 0x002fda0003f05270 */
[----:B------:R-:W-:Y:S05]  /*0520*/  @P0 BRA `(.L_x_9) ;  /* 0x0000000000600947 */ /* 0x000fea0003800000 */
[----:B------:R-:W1:Y:S01]  /*0530*/  S2UR UR4, SR_CgaCtaId ;  /* 0x00000000000479c3 */ /* 0x000e620000008800 */
[----:B------:R-:W-:Y:S01]  /*0540*/  UMOV UR5, 0x400 ;  /* 0x0000040000057882 */ /* 0x000fe20000000000 */
[----:B------:R-:W-:Y:S01]  /*0550*/  UMOV UR8, 0x1 ;  /* 0x0000000100087882 */ /* 0x000fe20000000000 */
[----:B------:R-:W-:Y:S01]  /*0560*/  UMOV UR6, 0x2 ;  /* 0x0000000200067882 */ /* 0x000fe20000000000 */
[----:B------:R-:W-:-:S04]  /*0570*/  UIADD3 UR8, UPT, UPT, -UR8, 0x100000, URZ ;  /* 0x0010000008087890 */ /* 0x000fc8000fffe1ff */
[----:B------:R-:W-:Y:S02]  /*0580*/  USHF.L.U32 UR9, UR8, 0xb, URZ ;  /* 0x0000000b08097899 */ /* 0x000fe400080006ff */
[----:B------:R-:W-:Y:S02]  /*0590*/  USHF.L.U32 UR8, UR8, 0x1, URZ ;  /* 0x0000000108087899 */ /* 0x000fe400080006ff */
[----:B------:R-:W-:-:S04]  /*05a0*/  UIADD3 UR6, UPT, UPT, -UR6, 0x100000, URZ ;  /* 0x0010000006067890 */ /* 0x000fc8000fffe1ff */
[----:B------:R-:W-:Y:S02]  /*05b0*/  USHF.L.U32 UR7, UR6, 0xb, URZ ;  /* 0x0000000b06077899 */ /* 0x000fe400080006ff */
[----:B------:R-:W-:Y:S01]  /*05c0*/  USHF.L.U32 UR6, UR6, 0x1, URZ ;  /* 0x0000000106067899 */ /* 0x000fe200080006ff */
[----:B------:R-:W-:Y:S01]  /*05d0*/  ELECT P0, URZ, PT ;  /* 0x0000000000ff782f */ /* 0x000fe20003800000 */
[----:B-1----:R-:W-:Y:S01]  /*05e0*/  ULEA UR4, UR4, UR5, 0x18 ;  /* 0x0000000504047291 */ /* 0x002fe2000f8ec0ff */
[----:B------:R-:W1:Y:S11]  /*05f0*/  FENCE.VIEW.ASYNC.S ;  /* 0x00000000000073c6 */ /* 0x000e760000000000 */
[----:B-1----:R1:W2:Y:S01]  /*0600*/  SYNCS.EXCH.64 URZ, [UR4], UR8 ;  /* 0x0000000804ff75b2 */ /* 0x0022a20008000100 */
[----:B------:R1:W3:Y:S01]  /*0610*/  SYNCS.EXCH.64 URZ, [UR4+0x28], UR6 ;  /* 0x0000280604ff75b2 */ /* 0x0002e20008000100 */
[----:B------:R1:W4:Y:S01]  /*0620*/  SYNCS.EXCH.64 URZ, [UR4+0x8], UR8 ;  /* 0x0000080804ff75b2 */ /* 0x0003220008000100 */
[----:B------:R1:W1:Y:S01]  /*0630*/  SYNCS.EXCH.64 URZ, [UR4+0x30], UR6 ;  /* 0x0000300604ff75b2 */ /* 0x0002620008000100 */
[----:B------:R1:W1:Y:S01]  /*0640*/  SYNCS.EXCH.64 URZ, [UR4+0x10], UR8 ;  /* 0x0000100804ff75b2 */ /* 0x0002620008000100 */
[----:B------:R1:W1:Y:S01]  /*0650*/  SYNCS.EXCH.64 URZ, [UR4+0x38], UR6 ;  /* 0x0000380604ff75b2 */ /* 0x0002620008000100 */
[----:B------:R1:W1:Y:S01]  /*0660*/  SYNCS.EXCH.64 URZ, [UR4+0x18], UR8 ;  /* 0x0000180804ff75b2 */ /* 0x0002620008000100 */
[----:B------:R1:W1:Y:S01]  /*0670*/  SYNCS.EXCH.64 URZ, [UR4+0x40], UR6 ;  /* 0x0000400604ff75b2 */ /* 0x0002620008000100 */
[----:B------:R1:W1:Y:S01]  /*0680*/  SYNCS.EXCH.64 URZ, [UR4+0x20], UR8 ;  /* 0x0000200804ff75b2 */ /* 0x0002620008000100 */
[----:B------:R1:W1:Y:S01]  /*0690*/  SYNCS.EXCH.64 URZ, [UR4+0x48], UR6 ;  /* 0x0000480604ff75b2 */ /* 0x0002620008000100 */
[----:B------:R-:W-:Y:S01]  /*06a0*/  NOP ;  /* 0x0000000000007918 */ /* 0x000fe20000000000 */
.L_x_9:
[----:B------:R-:W2:Y:S01]  /*06b0*/  SHFL.IDX PT, R2, R142, RZ, 0x1f ;  /* 0x00001fff8e027589 */ /* 0x000ea200000e0000 */
[----:B------:R-:W-:Y:S01]  /*06c0*/  NOP ;  /* 0x0000000000007918 */ /* 0x000fe20000000000 */
[----:B--2---:R-:W-:-:S13]  /*06d0*/  ISETP.NE.AND P0, PT, R2, 0x1, PT ;  /* 0x000000010200780c */ /* 0x004fda0003f05270 */
[----:B------:R-:W-:Y:S05]  /*06e0*/  @P0 BRA `(.L_x_10) ;  /* 0x0000000000400947 */ /* 0x000fea0003800000 */
[----:B-1----:R-:W1:Y:S01]  /*06f0*/  S2UR UR4, SR_CgaCtaId ;  /* 0x00000000000479c3 */ /* 0x002e620000008800 */
        /* <DEDUP_REMOVED lines=12> */
[----:B-1----:R2:W1:Y:S01]  /*07c0*/  SYNCS.EXCH.64 URZ, [UR4+0x50], UR8 ;  /* 0x0000500804ff75b2 */ /* 0x0024620008000100 */
[----:B------:R2:W1:Y:S02]  /*07d0*/  SYNCS.EXCH.64 URZ, [UR4+0x58], UR6 ;  /* 0x0000580604ff75b2 */ /* 0x0004640008000100 */
[----:B--2---:R-:W-:Y:S01]  /*07e0*/  NOP ;  /* 0x0000000000007918 */ /* 0x004fe20000000000 */
.L_x_10:
[----:B------:R-:W2:Y:S01]  /*07f0*/  SHFL.IDX PT, R2, R142, RZ, 0x1f ;  /* 0x00001fff8e027589 */ /* 0x000ea200000e0000 */
[----:B------:R-:W-:Y:S01]  /*0800*/  NOP ;  /* 0x0000000000007918 */ /* 0x000fe20000000000 */
[----:B--2---:R-:W-:-:S13]  /*0810*/  ISETP.NE.AND P0, PT, R2, 0x3, PT ;  /* 0x000000030200780c */ /* 0x004fda0003f05270 */
[----:B------:R-:W-:Y:S05]  /*0820*/  @P0 BRA `(.L_x_11) ;  /* 0x0000000000300947 */ /* 0x000fea0003800000 */
[----:B-1----:R-:W1:Y:S01]  /*0830*/  S2UR UR6, SR_CgaCtaId ;  /* 0x00000000000679c3 */ /* 0x002e620000008800 */
[----:B------:R-:W-:Y:S01]  /*0840*/  UMOV UR4, 0x400 ;  /* 0x0000040000047882 */ /* 0x000fe20000000000 */
[----:B------:R-:W-:Y:S01]  /*0850*/  UMOV UR5, 0x20 ;  /* 0x0000002000057882 */ /* 0x000fe20000000000 */
[----:B------:R-:W-:Y:S01]  /*0860*/  ELECT P0, URZ, PT ;  /* 0x0000000000ff782f */ /* 0x000fe20003800000 */
[----:B-1----:R-:W-:Y:S02]  /*0870*/  ULEA UR6, UR6, UR4, 0x18 ;  /* 0x0000000406067291 */ /* 0x002fe4000f8ec0ff */
[----:B------:R-:W-:-:S04]  /*0880*/  UIADD3 UR4, UPT, UPT, -UR5, 0x100000, URZ ;  /* 0x0010000005047890 */ /* 0x000fc8000fffe1ff */
[----:B------:R-:W-:Y:S02]  /*0890*/  USHF.L.U32 UR5, UR4, 0xb, URZ ;  /* 0x0000000b04057899 */ /* 0x000fe400080006ff */
[----:B------:R-:W-:Y:S01]  /*08a0*/  USHF.L.U32 UR4, UR4, 0x1, URZ ;  /* 0x0000000104047899 */ /* 0x000fe200080006ff */
[----:B------:R-:W1:Y:S11]  /*08b0*/  FENCE.VIEW.ASYNC.S ;  /* 0x00000000000073c6 */ /* 0x000e760000000000 */
[----:B-1----:R2:W1:Y:S01]  /*08c0*/  SYNCS.EXCH.64 URZ, [UR6+0x60], UR4 ;  /* 0x0000600406ff75b2 */ /* 0x0024620008000100 */
[----:B------:R2:W1:Y:S02]  /*08d0*/  SYNCS.EXCH.64 URZ, [UR6+0x68], UR4 ;  /* 0x0000680406ff75b2 */ /* 0x0004640008000100 */
[----:B--2---:R-:W-:Y:S01]  /*08e0*/  NOP ;  /* 0x0000000000007918 */ /* 0x004fe20000000000 */
.L_x_11:
[----:B------:R-:W2:Y:S01]  /*08f0*/  SHFL.IDX PT, R2, R142, RZ, 0x1f ;  /* 0x00001fff8e027589 */ /* 0x000ea200000e0000 */
[----:B------:R-:W-:Y:S01]  /*0900*/  NOP ;  /* 0x0000000000007918 */ /* 0x000fe20000000000 */
[----:B--2---:R-:W-:-:S13]  /*0910*/  ISETP.NE.AND P0, PT, R2, 0x4, PT ;  /* 0x000000040200780c */ /* 0x004fda0003f05270 */
[----:B------:R-:W-:Y:S05]  /*0920*/  @P0 BRA `(.L_x_12) ;  /* 0x00000000004c0947 */ /* 0x000fea0003800000 */
[----:B-1----:R-:W1:Y:S01]  /*0930*/  S2UR UR6, SR_CgaCtaId ;  /* 0x00000000000679c3 */ /* 0x002e620000008800 */
[----:B------:R-:W-:Y:S01]  /*0940*/  UMOV UR4, 0x1e0 ;  /* 0x000001e000047882 */ /* 0x000fe20000000000 */
[----:B------:R-:W-:Y:S01]  /*0950*/  UMOV UR5, 0x400 ;  /* 0x0000040000057882 */ /* 0x000fe20000000000 */
[----:B------:R-:W-:Y:S01]  /*0960*/  USEL UR4, UR4, 0x1a0, UP3 ;  /* 0x000001a004047887 */ /* 0x000fe20009800000 */
[----:B------:R-:W-:Y:S01]  /*0970*/  UMOV UR8, 0x1 ;  /* 0x0000000100087882 */ /* 0x000fe20000000000 */
[----:B------:R-:W-:Y:S01]  /*0980*/  ELECT P0, URZ, PT ;  /* 0x0000000000ff782f */ /* 0x000fe20003800000 */
[----:B------:R-:W-:-:S04]  /*0990*/  UIADD3 UR8, UPT, UPT, -UR8, 0x100000, URZ ;  /* 0x0010000008087890 */ /* 0x000fc8000fffe1ff */
[----:B------:R-:W-:Y:S02]  /*09a0*/  USHF.L.U32 UR9, UR8, 0xb, URZ ;  /* 0x0000000b08097899 */ /* 0x000fe400080006ff */
[----:B------:R-:W-:Y:S02]  /*09b0*/  USHF.L.U32 UR8, UR8, 0x1, URZ ;  /* 0x0000000108087899 */ /* 0x000fe400080006ff */
[----:B-1----:R-:W-:Y:S02]  /*09c0*/  ULEA UR6, UR6, UR5, 0x18 ;  /* 0x0000000506067291 */ /* 0x002fe4000f8ec0ff */
[----:B------:R-:W-:-:S04]  /*09d0*/  UIADD3 UR4, UPT, UPT, -UR4, 0x100000, URZ ;  /* 0x0010000004047890 */ /* 0x000fc8000fffe1ff */
[----:B------:R-:W-:Y:S02]  /*09e0*/  USHF.L.U32 UR5, UR4, 0xb, URZ ;  /* 0x0000000b04057899 */ /* 0x000fe400080006ff */
[----:B------:R-:W-:Y:S01]  /*09f0*/  USHF.L.U32 UR4, UR4, 0x1, URZ ;  /* 0x0000000104047899 */ /* 0x000fe200080006ff */
[----:B------:R-:W1:Y:S03]  /*0a00*/  FENCE.VIEW.ASYNC.S ;  /* 0x00000000000073c6 */ /* 0x000e660000000000 */
[----:B-1----:R2:W1:Y:S08]  /*0a10*/  SYNCS.EXCH.64 URZ, [UR6+0x70], UR8 ;  /* 0x0000700806ff75b2 */ /* 0x0024700008000100 */
[----:B------:R2:W1:Y:S01]  /*0a20*/  SYNCS.EXCH.64 URZ, [UR6+0x80], UR4 ;  /* 0x0000800406ff75b2 */ /* 0x0004620008000100 */
[----:B------:R2:W1:Y:S01]  /*0a30*/  SYNCS.EXCH.64 URZ, [UR6+0x78], UR8 ;  /* 0x0000780806ff75b2 */ /* 0x0004620008000100 */
[----:B------:R2:W1:Y:S02]  /*0a40*/  SYNCS.EXCH.64 URZ, [UR6+0x88], UR4 ;  /* 0x0000880406ff75b2 */ /* 0x0004640008000100 */
[----:B--2---:R-:W-:Y:S01]  /*0a50*/  NOP ;  /* 0x0000000000007918 */ /* 0x004fe20000000000 */
.L_x_12:
        /* <DEDUP_REMOVED lines=18> */
[----:B------:R2:W1:Y:S01]  /*0b80*/  SYNCS.EXCH.64 URZ, [UR4+0xb0], UR6 ;  /* 0x0000b00604ff75b2 */ /* 0x0004620008000100 */
[----:B------:R2:W1:Y:S01]  /*0b90*/  SYNCS.EXCH.64 URZ, [UR4+0x98], UR8 ;  /* 0x0000980804ff75b2 */ /* 0x0004620008000100 */
[----:B------:R2:W1:Y:S01]  /*0ba0*/  SYNCS.EXCH.64 URZ, [UR4+0xb8], UR6 ;  /* 0x0000b80604ff75b2 */ /* 0x0004620008000100 */
[----:B------:R2:W1:Y:S01]  /*0bb0*/  SYNCS.EXCH.64 URZ, [UR4+0xa0], UR8 ;  /* 0x0000a00804ff75b2 */ /* 0x0004620008000100 */
[----:B------:R2:W1:Y:S01]  /*0bc0*/  SYNCS.EXCH.64 URZ, [UR4+0xc0], UR6 ;  /* 0x0000c00604ff75b2 */ /* 0x0004620008000100 */
[----:B------:R2:W1:Y:S01]  /*0bd0*/  SYNCS.EXCH.64 URZ, [UR4+0xa8], UR8 ;  /* 0x0000a80804ff75b2 */ /* 0x0004620008000100 */
[----:B------:R2:W1:Y:S02]  /*0be0*/  SYNCS.EXCH.64 URZ, [UR4+0xc8], UR6 ;  /* 0x0000c80604ff75b2 */ /* 0x0004640008000100 */
[----:B--2---:R-:W-:Y:S01]  /*0bf0*/  NOP ;  /* 0x0000000000007918 */ /* 0x004fe20000000000 */
.L_x_13:
[----:B------:R-:W2:Y:S01]  /*0c00*/  SHFL.IDX PT, R2, R142, RZ, 0x1f ;  /* 0x00001fff8e027589 */ /* 0x000ea200000e0000 */
[----:B------:R-:W1:Y:S01]  /*0c10*/  S2UR UR61, SR_CgaCtaId ;  /* 0x00000000003d79c3 */ /* 0x000e620000008800 */
[----:B------:R-:W-:Y:S01]  /*0c20*/  NOP ;  /* 0x0000000000007918 */ /* 0x000fe20000000000 */
[----:B--2---:R-:W-:-:S13]  /*0c30*/  ISETP.NE.AND P0, PT, R2, 0x3, PT ;  /* 0x000000030200780c */ /* 0x004fda0003f05270 */
[----:B-1----:R-:W-:Y:S05]  /*0c40*/  @P0 BRA `(.L_x_14) ;  /* 0x0000000000340947 */ /* 0x002fea0003800000 */
[----:B------:R-:W-:Y:S01]  /*0c50*/  UMOV UR4, 0x400 ;  /* 0x0000040000047882 */ /* 0x000fe20000000000 */
[----:B------:R-:W-:Y:S01]  /*0c60*/  UMOV UR6, 0x20 ;  /* 0x0000002000067882 */ /* 0x000fe20000000000 */
[----:B------:R-:W-:Y:S02]  /*0c70*/  ULEA UR4, UR61, UR4, 0x18 ;  /* 0x000000043d047291 */ /* 0x000fe4000f8ec0ff */
[----:B------:R-:W-:-:S04]  /*0c80*/  UIADD3 UR6, UPT, UPT, -UR6, 0x100000, URZ ;  /* 0x0010000006067890 */ /* 0x000fc8000fffe1ff */
[----:B------:R-:W-:Y:S02]  /*0c90*/  USHF.L.U32 UR7, UR6, 0xb, URZ ;  /* 0x0000000b06077899 */ /* 0x000fe400080006ff */
[----:B------:R-:W-:Y:S01]  /*0ca0*/  USHF.L.U32 UR6, UR6, 0x1, URZ ;  /* 0x0000000106067899 */ /* 0x000fe200080006ff */
[----:B------:R-:W-:Y:S01]  /*0cb0*/  ELECT P0, URZ, PT ;  /* 0x0000000000ff782f */ /* 0x000fe20003800000 */
[----:B------:R-:W1:Y:S10]  /*0cc0*/  FENCE.VIEW.ASYNC.S ;  /* 0x00000000000073c6 */ /* 0x000e740000000000 */
[----:B-1----:R1:W2:Y:S01]  /*0cd0*/  SYNCS.EXCH.64 URZ, [UR4+0xd0], UR6 ;  /* 0x0000d00604ff75b2 */ /* 0x0022a20008000100 */
[----:B------:R1:W1:Y:S01]  /*0ce0*/  SYNCS.EXCH.64 URZ, [UR4+0xe0], UR6 ;  /* 0x0000e00604ff75b2 */ /* 0x0002620008000100 */
[----:B------:R1:W1:Y:S01]  /*0cf0*/  SYNCS.EXCH.64 URZ, [UR4+0xd8], UR6 ;  /* 0x0000d80604ff75b2 */ /* 0x0002620008000100 */
[----:B------:R1:W1:Y:S01]  /*0d00*/  SYNCS.EXCH.64 URZ, [UR4+0xe8], UR6 ;  /* 0x0000e80604ff75b2 */ /* 0x0002620008000100 */
[----:B------:R-:W-:Y:S01]  /*0d10*/  NOP ;  /* 0x0000000000007918 */ /* 0x000fe20000000000 */
.L_x_14:
[----:B-1----:R-:W1:Y:S01]  /*0d20*/  LDCU UR4, c[0x0][0x36c] ;  /* 0x00006d80ff0477ac */ /* 0x002e620008000800 */
[----:B------:R-:W-:Y:S01]  /*0d30*/  ISETP.NE.OR P3, PT, R0, 0x2, !P3 ;  /* 0x000000020000780c */ /* 0x000fe20005f65670 */
[----:B------:R-:W-:Y:S01]  /*0d40*/  NOP ;  /* 0x0000000000007918 */ /* 0x000fe20000000000 */
[----:B------:R-:W-:Y:S01]  /*0d50*/  LOP3.LUT R0, R131, 0x1f, RZ, 0xc0, !PT ;  /* 0x0000001f83007812 */ /* 0x000fe200078ec0ff */
[----:B------:R-:W-:Y:S02]  /*0d60*/  UISETP.NE.AND UP4, UPT, UR22, URZ, UPT ;  /* 0x000000ff1600728c */ /* 0x000fe4000bf85270 */
[----:B-1----:R-:W-:-:S09]  /*0d70*/  UISETP.EQ.U32.AND UP5, UPT, UR4, 0x1, UPT ;  /* 0x000000010400788c */ /* 0x002fd2000bfa2070 */
[----:B------:R-:W-:Y:S05]  /*0d80*/  BRA.U !UP5, `(.L_x_15) ;  /* 0x000000010d087547 */ /* 0x000fea000b800000 */
[----:B--234-:R-:W-:Y:S01]  /*0d90*/  UCGABAR_ARV ;  /* 0x00000000000079c7 */ /* 0x01cfe20008000000 */
[----:B------:R-:W-:Y:S05]  /*0da0*/  BRA `(.L_x_16) ;  /* 0x0000000000047947 */ /* 0x000fea0003800000 */
.L_x_15:
[----:B--234-:R-:W-:Y:S01]  /*0db0*/  NOP ;  /* 0x0000000000007918 */ /* 0x01cfe20000000000 */
.L_x_16:
[----:B------:R-:W1:Y:S01]  /*0dc0*/  S2UR UR7, SR_CTAID.X ;  /* 0x00000000000779c3 */ /* 0x000e620000002500 */
[----:B------:R-:W-:-:S05]  /*0dd0*/  CS2R.32 R3, SR_CgaSize ;  /* 0x0000000000037805 */ /* 0x000fca0000008a00 */
[----:B------:R-:W-:-:S05]  /*0de0*/  IMAD R3, R3, -0xa0, RZ ;  /* 0xffffff6003037824 */ /* 0x000fca00078e02ff */
[----:B------:R-:W-:-:S14]  /*0df0*/  R2UR UR5, R3 ;  /* 0x00000000030572ca */ /* 0x000fdc00000e0000 */
[----:B------:R-:W2:Y:S01]  /*0e00*/  LDCU UR5, c[0x0][UR5+0x2b0] ;  /* 0x00005600050577ac */ /* 0x000ea20008000800 */
[----:B------:R-:W-:-:S05]  /*0e10*/  CS2R.32 R3, SR_CgaSize ;  /* 0x0000000000037805 */ /* 0x000fca0000008a00 */
[----:B------:R-:W-:-:S05]  /*0e20*/  IMAD R3, R3, -0xa0, RZ ;  /* 0xffffff6003037824 */ /* 0x000fca00078e02ff */
[----:B------:R-:W-:-:S14]  /*0e30*/  R2UR UR4, R3 ;  /* 0x00000000030472ca */ /* 0x000fdc00000e0000 */
[----:B------:R-:W3:Y:S01]  /*0e40*/  LDCU UR4, c[0x0][UR4+0x2b4] ;  /* 0x00005680040477ac */ /* 0x000ee20008000800 */
[----:B------:R-:W4:Y:S01]  /*0e50*/  S2UR UR8, SR_CTAID.Y ;  /* 0x00000000000879c3 */ /* 0x000f220000002600 */
[----:B------:R-:W3:Y:S01]  /*0e60*/  LDCU UR23, c[0x0][0xb24] ;  /* 0x00016480ff1777ac */ /* 0x000ee20008000800 */
[----:B------:R-:W-:-:S05]  /*0e70*/  CS2R.32 R3, SR_CgaSize ;  /* 0x0000000000037805 */ /* 0x000fca0000008a00 */
[----:B------:R-:W-:-:S05]  /*0e80*/  IMAD R3, R3, -0xa0, RZ ;  /* 0xffffff6003037824 */ /* 0x000fca00078e02ff */
[----:B------:R-:W-:-:S14]  /*0e90*/  R2UR UR58, R3 ;  /* 0x00000000033a72ca */ /* 0x000fdc00000e0000 */
[----:B------:R-:W3:Y:S01]  /*0ea0*/  LDCU UR58, c[0x0][UR58+0x2a0] ;  /* 0x000054003a3a77ac */ /* 0x000ee20008000800 */
[----:B------:R-:W1:Y:S01]  /*0eb0*/  S2UR UR36, SR_CTAID.Z ;  /* 0x00000000002479c3 */ /* 0x000e620000002700 */
[----:B------:R-:W-:-:S05]  /*0ec0*/  CS2R.32 R3, SR_CgaSize ;  /* 0x0000000000037805 */ /* 0x000fca0000008a00 */
[----:B------:R-:W-:-:S05]  /*0ed0*/  IMAD R3, R3, -0xa0, RZ ;  /* 0xffffff6003037824 */ /* 0x000fca00078e02ff */
[----:B------:R-:W-:-:S14]  /*0ee0*/  R2UR UR55, R3 ;  /* 0x00000000033772ca */ /* 0x000fdc00000e0000 */
[----:B------:R-:W3:Y:S01]  /*0ef0*/  LDCU UR55, c[0x0][UR55+0x2a4] ;  /* 0x00005480373777ac */ /* 0x000ee20008000800 */
[----:B------:R-:W3:Y:S01]  /*0f00*/  LDCU UR40, c[0x0][0xb24] ;  /* 0x00016480ff2877ac */ /* 0x000ee20008000800 */
[----:B-1----:R-:W-:Y:S01]  /*0f10*/  I2FP.F32.U32 R3, UR7 ;  /* 0x0000000700037c45 */ /* 0x002fe20008201000 */
[----:B------:R-:W1:Y:S04]  /*0f20*/  LDCU UR25, c[0x0][0xb30] ;  /* 0x00016600ff1977ac */ /* 0x000e680008000800 */
[----:B--2---:R-:W-:Y:S01]  /*0f30*/  FMUL R3, R3, UR5 ;  /* 0x0000000503037c20 */ /* 0x004fe20008400000 */
[----:B------:R-:W-:Y:S01]  /*0f40*/  USHF.L.U32 UR28, UR61, 0xd, URZ ;  /* 0x0000000d3d1c7899 */ /* 0x000fe200080006ff */
[----:B----4-:R-:W-:Y:S01]  /*0f50*/  I2FP.F32.U32 R2, UR8 ;  /* 0x0000000800027c45 */ /* 0x010fe20008201000 */
[----:B---3--:R-:W-:-:S03]  /*0f60*/  UISETP.GE.AND UP2, UPT, UR23, 0x1, UPT ;  /* 0x000000011700788c */ /* 0x008fc6000bf46270 */
[----:B------:R-:W2:Y:S01]  /*0f70*/  F2I.U32.TRUNC.NTZ R3, R3 ;  /* 0x0000000300037305 */ /* 0x000ea2000020f000 */
[----:B------:R-:W-:Y:S01]  /*0f80*/  UMOV UR46, UR7 ;  /* 0x00000007002e7c82 */ /* 0x000fe20008000000 */
[----:B------:R-:W-:Y:S01]  /*0f90*/  FMUL R2, R2, UR4 ;  /* 0x0000000402027c20 */ /* 0x000fe20008400000 */
[----:B------:R-:W-:-:S05]  /*0fa0*/  UMOV UR45, UR8 ;  /* 0x00000008002d7c82 */ /* 0x000fca0008000000 */
[----:B------:R-:W3:Y:S01]  /*0fb0*/  F2I.U32.TRUNC.NTZ R2, R2 ;  /* 0x0000000200027305 */ /* 0x000ee2000020f000 */
[----:B--2---:R-:W-:Y:S02]  /*0fc0*/  R2UR UR4, R3 ;  /* 0x00000000030472ca */ /* 0x004fe400000e0000 */
[----:B---3--:R-:W-:Y:S02]  /*0fd0*/  R2UR UR6, R2 ;  /* 0x00000000020672ca */ /* 0x008fe400000e0000 */
[----:B------:R-:W-:-:S09]  /*0fe0*/  PRMT R2, RZ, 0x7610, R2 ;  /* 0x00007610ff027816 */ /* 0x000fd20000000002 */
[----:B------:R-:W-:-:S04]  /*0ff0*/  UIADD3 UR5, UPT, UPT, -UR4, URZ, URZ ;  /* 0x000000ff04057290 */ /* 0x000fc8000fffe1ff */
[----:B------:R-:W-:Y:S02]  /*1000*/  UIMAD UR58, UR58, UR5, UR7 ;  /* 0x000000053a3a72a4 */ /* 0x000fe4000f8e0207 */
[----:B------:R-:W-:-:S04]  /*1010*/  UIADD3 UR4, UPT, UPT, -UR6, URZ, URZ ;  /* 0x000000ff06047290 */ /* 0x000fc8000fffe1ff */
[----:B------:R-:W-:Y:S01]  /*1020*/  UIMAD UR55, UR55, UR4, UR8 ;  /* 0x00000004373772a4 */ /* 0x000fe2000f8e0208 */
[----:B-1----:R-:W-:Y:S11]  /*1030*/  BRA.U UP4, `(.L_x_17) ;  /* 0x0000000104247547 */ /* 0x002ff6000b800000 */
[----:B------:R-:W-:Y:S02]  /*1040*/  UISETP.NE.AND UP0, UPT, UR55, URZ, UPT ;  /* 0x000000ff3700728c */ /* 0x000fe4000bf05270 */
[----:B------:R-:W-:Y:S02]  /*1050*/  UISETP.NE.AND UP1, UPT, UR55, 0x1, UPT ;  /* 0x000000013700788c */ /* 0x000fe4000bf25270 */
[----:B------:R-:W-:Y:S02]  /*1060*/  UISETP.EQ.OR UP0, UPT, UR58, URZ, !UP0 ;  /* 0x000000ff3a00728c */ /* 0x000fe4000c702670 */
[----:B------:R-:W-:Y:S02]  /*1070*/  USEL UR4, URZ, 0x2, UP1 ;  /* 0x00000002ff047887 */ /* 0x000fe40008800000 */
[----:B------:R-:W-:Y:S02]  /*1080*/  USEL UR5, URZ, 0x1, !UP0 ;  /* 0x00000001ff057887 */ /* 0x000fe4000c000000 */
[----:B------:R-:W-:-:S04]  /*1090*/  UISETP.NE.AND UP0, UPT, UR58, URZ, UPT ;  /* 0x000000ff3a00728c */ /* 0x000fc8000bf05270 */
[----:B------:R-:W-:-:S04]  /*10a0*/  USEL UR4, UR4, 0x2, UP0 ;  /* 0x0000000204047887 */ /* 0x000fc80008000000 */
[----:B------:R-:W-:-:S06]  /*10b0*/  UIADD3 UR4, UPT, UPT, UR5, UR4, URZ ;  /* 0x0000000405047290 */ /* 0x000fcc000fffe0ff */
[----:B------:R-:W-:Y:S02]  /*10c0*/  MOV R2, UR4 ;  /* 0x0000000400027c02 */ /* 0x000fe40008000f00 */
.L_x_17:
[----:B------:R-:W-:Y:S05]  /*10d0*/  BRA.U !UP2, `(.L_x_18) ;  /* 0x000000010ad47547 */ /* 0x000fea000b800000 */
[----:B------:R-:W1:Y:S01]  /*10e0*/  LDCU.128 UR12, c[0x0][0xb10] ;  /* 0x00016200ff0c77ac */ /* 0x000e620008000c00 */
[----:B------:R-:W2:Y:S01]  /*10f0*/  LDCU UR6, c[0x0][0x370] ;  /* 0x00006e00ff0677ac */ /* 0x000ea20008000800 */
[----:B------:R-:W3:Y:S01]  /*1100*/  LDCU UR5, c[0x0][0x374] ;  /* 0x00006e80ff0577ac */ /* 0x000ee20008000800 */
[----:B------:R-:W4:Y:S01]  /*1110*/  LDCU UR24, c[0x0][0xb0c] ;  /* 0x00016180ff1877ac */ /* 0x000f220008000800 */
[----:B------:R-:W4:Y:S01]  /*1120*/  LDCU UR4, c[0x0][0xb20] ;  /* 0x00016400ff0477ac */ /* 0x000f220008000800 */
[----:B------:R-:W4:Y:S01]  /*1130*/  LDCU.64 UR8, c[0x0][0xb28] ;  /* 0x00016500ff0877ac */ /* 0x000f220008000a00 */
[----:B-1----:R-:W-:Y:S02]  /*1140*/  UISETP.NE.AND UP0, UPT, UR14, 0x1, UPT ;  /* 0x000000010e00788c */ /* 0x002fe4000bf05270 */
[----:B---3--:R-:W-:Y:S02]  /*1150*/  UIMAD.WIDE.U32 UR10, UR5, UR15, URZ ;  /* 0x0000000f050a72a5 */ /* 0x008fe4000f8e00ff */
[----:B--2---:R-:W-:-:S02]  /*1160*/  UIMAD.WIDE.U32 UR18, UR6, UR12, URZ ;  /* 0x0000000c061272a5 */ /* 0x004fc4000f8e00ff */
[----:B----4-:R-:W-:Y:S02]  /*1170*/  UISETP.NE.AND UP1, UPT, UR24, 0x1, UPT ;  /* 0x000000011800788c */ /* 0x010fe4000bf25270 */
[----:B------:R-:W-:Y:S01]  /*1180*/  UISETP.NE.AND UP2, UPT, UR23, 0x1, UPT ;  /* 0x000000011700788c */ /* 0x000fe2000bf45270 */
[----:B------:R-:W-:Y:S02]  /*1190*/  UMOV UR10, UR11 ;  /* 0x0000000b000a7c82 */ /* 0x000fe40008000000 */
[----:B------:R-:W-:Y:S01]  /*11a0*/  UMOV UR18, UR19 ;  /* 0x0000001300127c82 */ /* 0x000fe20008000000 */
[----:B------:R-:W-:Y:S02]  /*11b0*/  @UP0 USHF.R.U32.HI UR5, URZ, UR4, UR10 ;  /* 0x00000004ff050299 */ /* 0x000fe4000801160a */
[----:B------:R-:W-:Y:S02]  /*11c0*/  UIMAD.WIDE.U32 UR20, UR45, UR15, URZ ;  /* 0x0000000f2d1472a5 */ /* 0x000fe4000f8e00ff */
[----:B------:R-:W-:-:S02]  /*11d0*/  UIMAD.WIDE.U32 UR10, UR5, UR8, URZ ;  /* 0x00000008050a72a5 */ /* 0x000fc4000f8e00ff */
[----:B------:R-:W-:Y:S02]  /*11e0*/  @UP1 USHF.R.U32.HI UR6, URZ, UR13, UR18 ;  /* 0x0000000dff061299 */ /* 0x000fe40008011612 */
[----:B------:R-:W-:Y:S02]  /*11f0*/  UIMAD.WIDE.U32 UR16, UR46, UR12, URZ ;  /* 0x0000000c2e1072a5 */ /* 0x000fe4000f8e00ff */
[----:B------:R-:W-:Y:S01]  /*1200*/  UIMAD.WIDE.U32 UR18, UR6, UR8, URZ ;  /* 0x00000008061272a5 */ /* 0x000fe2000f8e00ff */
[----:B------:R-:W-:Y:S01]  /*1210*/  UMOV UR20, UR21 ;  /* 0x0000001500147c82 */ /* 0x000fe20008000000 */
[----:B------:R-:W-:Y:S01]  /*1220*/  UMOV UR10, UR11 ;  /* 0x0000000b000a7c82 */ /* 0x000fe20008000000 */
[----:B------:R-:W-:Y:S02]  /*1230*/  USHF.R.U32.HI UR20, URZ, UR4, UR20 ;  /* 0x00000004ff147299 */ /* 0x000fe40008011614 */
[----:B------:R-:W-:Y:S02]  /*1240*/  @UP2 USHF.R.U32.HI UR5, URZ, UR9, UR10 ;  /* 0x00000009ff052299 */ /* 0x000fe4000801160a */
[----:B------:R-:W-:Y:S01]  /*1250*/  UMOV UR7, UR19 ;  /* 0x0000001300077c82 */ /* 0x000fe20008000000 */
[----:B------:R-:W-:Y:S01]  /*1260*/  UMOV UR16, UR17 ;  /* 0x0000001100107c82 */ /* 0x000fe20008000000 */
[----:B------:R-:W-:-:S02]  /*1270*/  @UP2 USHF.R.U32.HI UR6, URZ, UR9, UR7 ;  /* 0x00000009ff062299 */ /* 0x000fc40008011607 */
[----:B------:R-:W-:Y:S02]  /*1280*/  USHF.R.U32.HI UR13, URZ, UR13, UR16 ;  /* 0x0000000dff0d7299 */ /* 0x000fe40008011610 */
[----:B------:R-:W-:Y:S02]  /*1290*/  USEL UR4, UR45, UR20, !UP0 ;  /* 0x000000142d047287 */ /* 0x000fe4000c000000 */
[----:B------:R-:W-:Y:S02]  /*12a0*/  UIMAD UR7, UR5, UR23, URZ ;  /* 0x00000017050772a4 */ /* 0x000fe4000f8e02ff */
[----:B------:R-:W-:Y:S02]  /*12b0*/  USEL UR5, UR46, UR13, !UP1 ;  /* 0x0000000d2e057287 */ /* 0x000fe4000c800000 */
[----:B------:R-:W-:Y:S02]  /*12c0*/  UIMAD UR12, UR6, UR23, URZ ;  /* 0x00000017060c72a4 */ /* 0x000fe4000f8e02ff */
[----:B------:R-:W-:-:S02]  /*12d0*/  UISETP.GE.AND UP0, UPT, UR4, UR7, UPT ;  /* 0x000000070400728c */ /* 0x000fc4000bf06270 */
[----:B------:R-:W-:Y:S02]  /*12e0*/  UIMAD.WIDE.U32 UR10, UR4, UR8, URZ ;  /* 0x00000008040a72a5 */ /* 0x000fe4000f8e00ff */
[----:B------:R-:W-:Y:S02]  /*12f0*/  UISETP.GE.OR UP0, UPT, UR5, UR12, UP0 ;  /* 0x0000000c0500728c */ /* 0x000fe40008706670 */
[----:B------:R-:W-:Y:S02]  /*1300*/  UIMAD.WIDE.U32 UR12, UR5, UR8, URZ ;  /* 0x00000008050c72a5 */ /* 0x000fe4000f8e00ff */
[----:B------:R-:W-:Y:S01]  /*1310*/  UIADD3 UR10, UPT, UPT, -UR4, URZ, URZ ;  /* 0x000000ff040a7290 */ /* 0x000fe2000fffe1ff */
[----:B------:R-:W-:Y:S01]  /*1320*/  UMOV UR8, UR11 ;  /* 0x0000000b00087c82 */ /* 0x000fe20008000000 */
[----:B------:R-:W-:Y:S02]  /*1330*/  UIADD3 UR11, UPT, UPT, -UR5, URZ, URZ ;  /* 0x000000ff050b7290 */ /* 0x000fe4000fffe1ff */
[----:B------:R-:W-:-:S03]  /*1340*/  USHF.R.U32.HI UR8, URZ, UR9, UR8 ;  /* 0x00000009ff087299 */ /* 0x000fc60008011608 */
[----:B------:R-:W-:Y:S01]  /*1350*/  @!UP0 UMOV UR7, UR13 ;  /* 0x0000000d00078c82 */ /* 0x000fe20008000000 */
[----:B------:R-:W-:Y:S02]  /*1360*/  UIMAD UR45, UR14, UR10, UR45 ;  /* 0x0000000a0e2d72a4 */ /* 0x000fe4000f8e022d */
[----:B------:R-:W-:Y:S02]  /*1370*/  USEL UR8, UR4, UR8, !UP2 ;  /* 0x0000000804087287 */ /* 0x000fe4000d000000 */
[----:B------:R-:W-:Y:S02]  /*1380*/  @!UP0 USHF.R.U32.HI UR7, URZ, UR9, UR7 ;  /* 0x00000009ff078299 */ /* 0x000fe40008011607 */
[----:B------:R-:W-:Y:S02]  /*1390*/  UIADD3 UR9, UPT, UPT, -UR8, URZ, URZ ;  /* 0x000000ff08097290 */ /* 0x000fe4000fffe1ff */
[----:B------:R-:W-:Y:S02]  /*13a0*/  @!UP0 USEL UR7, UR5, UR7, !UP2 ;  /* 0x0000000705078287 */ /* 0x000fe4000d000000 */
[----:B------:R-:W-:-:S02]  /*13b0*/  UIMAD UR9, UR23, UR9, UR4 ;  /* 0x00000009170972a4 */ /* 0x000fc4000f8e0204 */
[----:B------:R-:W-:Y:S02]  /*13c0*/  @!UP0 UIADD3 UR8, UPT, UPT, UR8, -UR7, URZ ;  /* 0x8000000708088290 */ /* 0x000fe4000fffe0ff */
[----:B------:R-:W-:Y:S02]  /*13d0*/  @!UP0 UIMAD UR6, UR9, UR6, UR7 ;  /* 0x00000006090682a4 */ /* 0x000fe4000f8e0207 */
[----:B------:R-:W-:Y:S02]  /*13e0*/  @!UP0 UIMAD UR4, UR8, UR23, UR5 ;  /* 0x00000017080482a4 */ /* 0x000fe4000f8e0205 */
[----:B------:R-:W-:Y:S02]  /*13f0*/  UIMAD UR46, UR24, UR11, UR46 ;  /* 0x0000000b182e72a4 */ /* 0x000fe4000f8e022e */
[----:B------:R-:W-:Y:S01]  /*1400*/  UIMAD UR45, UR4, UR14, UR45 ;  /* 0x0000000e042d72a4 */ /* 0x000fe2000f8e022d */
[----:B------:R-:W-:Y:S02]  /*1410*/  @!UP0 UMOV UR5, UR6 ;  /* 0x0000000600058c82 */ /* 0x000fe40008000000 */
[----:B------:R-:W-:-:S12]  /*1420*/  UIMAD UR46, UR5, UR24, UR46 ;  /* 0x00000018052e72a4 */ /* 0x000fd8000f8e022e */
.L_x_18:
[----:B------:R-:W-:Y:S02]  /*1430*/  UISETP.NE.AND UP1, UPT, UR25, 0x1, UPT ;  /* 0x000000011900788c */ /* 0x000fe4000bf25270 */
[----:B------:R-:W-:Y:S02]  /*1440*/  UISETP.NE.AND UP0, UPT, UR22, 0x2, UPT ;  /* 0x000000021600788c */ /* 0x000fe4000bf05270 */
[----:B------:R-:W-:-:S05]  /*1450*/  ULOP3.LUT UR28, UR28, 0x2000, URZ, 0xc0, !UPT ;  /* 0x000020001c1c7892 */ /* 0x000fca000f8ec0ff */
[----:B------:R-:W-:Y:S07]  /*1460*/  BRA.U UP1, `(.L_x_19) ;  /* 0x0000000101447547 */ /* 0x000fee000b800000 */
[----:B------:R-:W1:Y:S01]  /*1470*/  LDCU.128 UR8, c[0x0][0xb10] ;  /* 0x00016200ff0877ac */ /* 0x000e620008000c00 */
[----:B------:R-:W2:Y:S01]  /*1480*/  LDCU UR12, c[0x0][0xb0c] ;  /* 0x00016180ff0c77ac */ /* 0x000ea20008000800 */
[----:B------:R-:W3:Y:S01]  /*1490*/  LDCU UR13, c[0x0][0xb20] ;  /* 0x00016400ff0d77ac */ /* 0x000ee20008000800 */
[----:B-1----:R-:W-:Y:S02]  /*14a0*/  UIMAD.WIDE.U32 UR6, UR46, UR8, URZ ;  /* 0x000000082e0672a5 */ /* 0x002fe4000f8e00ff */
[----:B------:R-:W-:Y:S02]  /*14b0*/  UIMAD.WIDE.U32 UR4, UR45, UR11, URZ ;  /* 0x0000000b2d0472a5 */ /* 0x000fe4000f8e00ff */
[----:B--2---:R-:W-:Y:S02]  /*14c0*/  UISETP.NE.AND UP2, UPT, UR12, 0x1, UPT ;  /* 0x000000010c00788c */ /* 0x004fe4000bf45270 */
[----:B------:R-:W-:Y:S01]  /*14d0*/  UISETP.NE.AND UP1, UPT, UR10, 0x1, UPT ;  /* 0x000000010a00788c */ /* 0x000fe2000bf25270 */
[----:B------:R-:W-:-:S02]  /*14e0*/  UMOV UR6, UR7 ;  /* 0x0000000700067c82 */ /* 0x000fc40008000000 */
[----:B------:R-:W-:Y:S01]  /*14f0*/  UMOV UR4, UR5 ;  /* 0x0000000500047c82 */ /* 0x000fe20008000000 */
[----:B------:R-:W-:Y:S02]  /*1500*/  USHF.R.U32.HI UR6, URZ, UR9, UR6 ;  /* 0x00000009ff067299 */ /* 0x000fe40008011606 */
[----:B---3--:R-:W-:Y:S02]  /*1510*/  USHF.R.U32.HI UR4, URZ, UR13, UR4 ;  /* 0x0000000dff047299 */ /* 0x008fe40008011604 */
[----:B------:R-:W-:Y:S02]  /*1520*/  USEL UR5, UR46, UR6, !UP2 ;  /* 0x000000062e057287 */ /* 0x000fe4000d000000 */
[----:B------:R-:W-:-:S04]  /*1530*/  USEL UR4, UR45, UR4, !UP1 ;  /* 0x000000042d047287 */ /* 0x000fc8000c800000 */
[----:B------:R-:W-:Y:S02]  /*1540*/  UIADD3 UR6, UPT, UPT, UR5, -UR4, URZ ;  /* 0x8000000405067290 */ /* 0x000fe4000fffe0ff */
[----:B------:R-:W-:Y:S02]  /*1550*/  UIADD3 UR4, UPT, UPT, -UR5, UR4, URZ ;  /* 0x0000000405047290 */ /* 0x000fe4000fffe1ff */
[----:B------:R-:W-:Y:S02]  /*1560*/  UIMAD UR45, UR6, UR10, UR45 ;  /* 0x0000000a062d72a4 */ /* 0x000fe4000f8e022d */
[----:B------:R-:W-:-:S12]  /*1570*/  UIMAD UR46, UR4, UR12, UR46 ;  /* 0x0000000c042e72a4 */ /* 0x000fd8000f8e022e */
.L_x_19:
[----:B------:R-:W-:Y:S05]  /*1580*/  BRA.U !UP5, `(.L_x_20) ;  /* 0x000000010d0c7547 */ /* 0x000fea000b800000 */
[----:B------:R-:W-:Y:S01]  /*1590*/  UCGABAR_WAIT ;  /* 0x0000000000007dc7 */ /* 0x000fe20008000000 */
[----:B------:R-:W-:Y:S01]  /*15a0*/  CCTL.IVALL ;  /* 0x00000000ff00798f */ /* 0x000fe20002000000 */
[----:B------:R-:W-:Y:S05]  /*15b0*/  BRA `(.L_x_21) ;  /* 0x0000000000047947 */ /* 0x000fea0003800000 */
.L_x_20:
[----:B------:R-:W-:Y:S06]  /*15c0*/  BAR.SYNC.DEFER_BLOCKING 0x0 ;  /* 0x0000000000007b1d */ /* 0x000fec0000010000 */
.L_x_21:
[----:B------:R-:W-:Y:S05]  /*15d0*/  BRA.U UP0, `(.L_x_22) ;  /* 0x0000001100d07547 */ /* 0x000fea000b800000 */
[----:B------:R-:W1:Y:S01]  /*15e0*/  LDCU UR6, c[0x0][0x38c] ;  /* 0x00007180ff0677ac */ /* 0x000e620008000800 */
[----:B------:R-:W-:Y:S01]  /*15f0*/  PLOP3.LUT P1, PT, PT, PT, UP3, 0x80, 0x8 ;  /* 0x000000000008781c */ /* 0x000fe20003f2f038 */
[----:B------:R-:W-:Y:S01]  /*1600*/  IMAD.MOV.U32 R12, RZ, RZ, 0x1 ;  /* 0x00000001ff0c7424 */ /* 0x000fe200078e00ff */
[----:B------:R-:W-:Y:S01]  /*1610*/  ISETP.EQ.OR P2, PT, R0, RZ, P3 ;  /* 0x000000ff0000720c */ /* 0x000fe20001f42670 */
[----:B------:R-:W-:Y:S01]  /*1620*/  UMOV UR7, 0x400 ;  /* 0x0000040000077882 */ /* 0x000fe20000000000 */
[----:B------:R-:W-:Y:S01]  /*1630*/  UISETP.NE.AND UP1, UPT, UR22, URZ, UPT ;  /* 0x000000ff1600728c */ /* 0x000fe2000bf25270 */
[----:B------:R-:W-:Y:S01]  /*1640*/  PLOP3.LUT P1, PT, P1, PT, PT, 0x8, 0x80 ;  /* 0x000000000080781c */ /* 0x000fe20000f2e170 */
[----:B------:R-:W-:Y:S01]  /*1650*/  ULEA UR7, UR61, UR7, 0x18 ;  /* 0x000000073d077291 */ /* 0x000fe2000f8ec0ff */
[----:B------:R-:W-:Y:S01]  /*1660*/  CS2R R10, SRZ ;  /* 0x00000000000a7805 */ /* 0x000fe2000001ff00 */
[----:B------:R-:W-:Y:S01]  /*1670*/  IMAD.MOV.U32 R9, RZ, RZ, RZ ;  /* 0x000000ffff097224 */ /* 0x000fe200078e00ff */
[----:B------:R-:W2:Y:S01]  /*1680*/  LDCU UR41, c[0x0][0x370] ;  /* 0x00006e00ff2977ac */ /* 0x000ea20008000800 */
[----:B------:R-:W-:Y:S01]  /*1690*/  IMAD.MOV.U32 R8, RZ, RZ, 0x1 ;  /* 0x00000001ff087424 */ /* 0x000fe200078e00ff */
[----:B------:R-:W3:Y:S01]  /*16a0*/  LDCU.64 UR26, c[0x0][0x348] ;  /* 0x00006900ff1a77ac */ /* 0x000ee20008000a00 */
[----:B-1----:R-:W-:-:S02]  /*16b0*/  UIADD3 UR5, UPT, UPT, UR6, 0x7f, URZ ;  /* 0x0000007f06057890 */ /* 0x002fc4000fffe0ff */
[----:B------:R-:W-:Y:S02]  /*16c0*/  USHF.R.U32.HI UR47, URZ, 0x7, UR28 ;  /* 0x00000007ff2f7899 */ /* 0x000fe4000801161c */
[----:B------:R-:W-:Y:S02]  /*16d0*/  USHF.R.S32.HI UR4, URZ, 0x1f, UR5 ;  /* 0x0000001fff047899 */ /* 0x000fe40008011405 */
[----:B------:R-:W-:Y:S02]  /*16e0*/  UIADD3 UR48, UPT, UPT, UR6, 0xfe, URZ ;  /* 0x000000fe06307890 */ /* 0x000fe4000fffe0ff */
[----:B------:R-:W-:Y:S01]  /*16f0*/  ULEA.HI UR4, UR4, UR5, URZ, 0x7 ;  /* 0x0000000504047291 */ /* 0x000fe2000f8f38ff */
[----:B------:R-:W1:Y:S03]  /*1700*/  LDCU UR39, c[0x0][0x374] ;  /* 0x00006e80ff2777ac */ /* 0x000e660008000800 */
[----:B------:R-:W-:-:S02]  /*1710*/  USHF.R.S32.HI UR43, URZ, 0x7, UR4 ;  /* 0x00000007ff2b7899 */ /* 0x000fc40008011404 */
[----:B------:R-:W-:Y:S02]  /*1720*/  UIADD3 UR4, UPT, UPT, UR6, -0x1, URZ ;  /* 0xffffffff06047890 */ /* 0x000fe4000fffe0ff */
[----:B------:R-:W-:Y:S02]  /*1730*/  UISETP.LT.U32.AND UP0, UPT, UR43, 0x5, UPT ;  /* 0x000000052b00788c */ /* 0x000fe4000bf01070 */
[----:B------:R-:W-:Y:S02]  /*1740*/  UISETP.GE.U32.AND UP2, UPT, UR4, -0xff, UPT ;  /* 0xffffff010400788c */ /* 0x000fe4000bf46070 */
[----:B------:R-:W-:Y:S02]  /*1750*/  USEL UR42, UR43, 0x5, UP0 ;  /* 0x000000052b2a7887 */ /* 0x000fe40008000000 */
[----:B------:R-:W-:Y:S02]  /*1760*/  USEL UR24, UR34, 0x2, UP1 ;  /* 0x0000000222187887 */ /* 0x000fe40008800000 */
[----:B------:R-:W-:-:S02]  /*1770*/  UIADD3 UR21, UPT, UPT, UR42, -0x1, URZ ;  /* 0xffffffff2a157890 */ /* 0x000fc4000fffe0ff */
[----:B------:R-:W-:Y:S02]  /*1780*/  UIADD3 UR29, UPT, UPT, UR7, 0x4400, UR28 ;  /* 0x00004400071d7890 */ /* 0x000fe4000fffe01c */
[----:B------:R-:W-:Y:S02]  /*1790*/  UIADD3 UR44, UPT, UPT, UR43, -UR42, URZ ;  /* 0x8000002a2b2c7290 */ /* 0x000fe4000fffe0ff */
[----:B------:R-:W-:Y:S01]  /*17a0*/  @UP2 UIADD3 UR21, UPT, UPT, UR42, URZ, URZ ;  /* 0x000000ff2a152290 */ /* 0x000fe2000fffe0ff */
[----:B------:R-:W-:-:S03]  /*17b0*/  UMOV UR5, URZ ;  /* 0x000000ff00057c82 */ /* 0x000fc60008000000 */
[----:B-123--:R-:W-:-:S12]  /*17c0*/  UIADD3 UR21, UPT, UPT, UR21, 0x1, URZ ;  /* 0x0000000115157890 */ /* 0x00efd8000fffe0ff */
.L_x_42:
[----:B------:R-:W-:-:S09]  /*17d0*/  UISETP.NE.AND UP0, UPT, UR61, URZ, UPT ;  /* 0x000000ff3d00728c */ /* 0x000fd2000bf05270 */
[----:B------:R-:W-:Y:S05]  /*17e0*/  BRA.U UP0, `(.L_x_23) ;  /* 0x0000000100287547 */ /* 0x000fea000b800000 */
[----:B------:R-:W-:Y:S02]  /*17f0*/  LEA R0, R9, UR7, 0x3 ;  /* 0x0000000709007c11 */ /* 0x000fe4000f8e18ff */
[----:B------:R-:W-:-:S04]  /*1800*/  SHF.L.U32 R2, R8, 0x1f, RZ ;  /* 0x0000001f08027819 */ /* 0x000fc800000006ff */
[----:B------:R-:W1:Y:S02]  /*1810*/  SYNCS.PHASECHK.TRANS64.TRYWAIT P0, [R0+URZ+0xe0], R2 ;  /* 0x0000e002000075a7 */ /* 0x000e6400080011ff */
[----:B-1----:R-:W-:Y:S05]  /*1820*/  @!P0 BRA `(.L_x_24) ;  /* 0x0000005400f08947 */ /* 0x002fea0003800000 */
.L_x_103:
[----:B------:R-:W-:Y:S01]  /*1830*/  VIADD R9, R9, 0x1 ;  /* 0x0000000109097836 */ /* 0x000fe20000000000 */
[----:B------:R1:W-:Y:S04]  /*1840*/  SYNCS.ARRIVE.TRANS64.A1T0 RZ, [R0+URZ+0xd0], RZ ;  /* 0x0000d0ff00ff79a7 */ /* 0x0003e800081000ff */
[----:B------:R-:W-:-:S04]  /*1850*/  ISETP.NE.AND P0, PT, R9, 0x2, PT ;  /* 0x000000020900780c */ /* 0x000fc80003f05270 */
[----:B------:R-:W-:Y:S02]  /*1860*/  SEL R9, R9, RZ, P0 ;  /* 0x000000ff09097207 */ /* 0x000fe40000000000 */
[----:B-1----:R-:W-:-:S04]  /*1870*/  SEL R0, RZ, 0x1, P0 ;  /* 0x00000001ff007807 */ /* 0x002fc80000000000 */
[----:B------:R-:W-:-:S07]  /*1880*/  LOP3.LUT R8, R8, R0, RZ, 0x3c, !PT ;  /* 0x0000000008087212 */ /* 0x000fce00078e3cff */
.L_x_23:
[----:B------:R-:W-:Y:S01]  /*1890*/  ULEA UR4, UR5, UR7, 0x3 ;  /* 0x0000000705047291 */ /* 0x000fe2000f8e18ff */
[----:B------:R-:W-:Y:S01]  /*18a0*/  SHF.L.U32 R0, R12, 0x1f, RZ ;  /* 0x0000001f0c007819 */ /* 0x000fe200000006ff */
[----:B------:R-:W-:Y:S02]  /*18b0*/  UISETP.GE.U32.AND UP0, UPT, UR48, 0xff, UPT ;  /* 0x000000ff3000788c */ /* 0x000fe4000bf06070 */
[----:B------:R-:W-:Y:S02]  /*18c0*/  USHF.L.U32 UR11, UR45, 0x6, URZ ;  /* 0x000000062d0b7899 */ /* 0x000fe400080006ff */
[----:B------:R-:W-:Y:S01]  /*18d0*/  ULEA UR35, UR46, UR47, 0x7 ;  /* 0x0000002f2e237291 */ /* 0x000fe2000f8e38ff */
[----:B------:R-:W-:Y:S02]  /*18e0*/  UMOV UR13, URZ ;  /* 0x000000ff000d7c82 */ /* 0x000fe40008000000 */
[----:B------:R1:W2:Y:S02]  /*18f0*/  SYNCS.PHASECHK.TRANS64.TRYWAIT P0, [UR4+0x28], R0 ;  /* 0x00002800ff0075a7 */ /* 0x0002a40008001104 */
[----:B------:R-:W-:Y:S07]  /*1900*/  BRA.U !UP0, `(.L_x_25) ;  /* 0x0000000108bc7547 */ /* 0x000fee000b800000 */
[----:B------:R-:W-:Y:S01]  /*1910*/  UMOV UR6, URZ ;  /* 0x000000ff00067c82 */ /* 0x000fe20008000000 */
[----:B------:R-:W-:-:S05]  /*1920*/  UMOV UR4, UR5 ;  /* 0x0000000500047c82 */ /* 0x000fca0008000000 */
.L_x_31:
[----:B------:R-:W-:Y:S01]  /*1930*/  ULEA UR33, UR4, UR7, 0x3 ;  /* 0x0000000704217291 */ /* 0x000fe2000f8e18ff */
[----:B--2---:R-:W-:Y:S01]  /*1940*/  @!P3 MOV R2, 0x6000 ;  /* 0x000060000002b802 */ /* 0x004fe20000000f00 */
[----:B--2-4-:R-:W-:Y:S10]  /*1950*/  @P0 BRA `(.L_x_26) ;  /* 0x00000000000c0947 */ /* 0x014ff40003800000 */
[----:B------:R-:W-:-:S04]  /*1960*/  SHF.L.U32 R3, R12, 0x1f, RZ ;  /* 0x0000001f0c037819 */ /* 0x000fc800000006ff */
[----:B------:R-:W2:Y:S02]  /*1970*/  SYNCS.PHASECHK.TRANS64.TRYWAIT P0, [UR33+0x28], R3 ;  /* 0x00002803ff0075a7 */ /* 0x000ea40008001121 */
[----:B--2---:R-:W-:Y:S05]  /*1980*/  @!P0 BRA `(.L_x_27) ;  /* 0x0000005400ac8947 */ /* 0x004fea0003800000 */
.L_x_26:
[----:B------:R2:W-:Y:S01]  /*1990*/  @!P3 SYNCS.ARRIVE.TRANS64 RZ, [UR33], R2 ;  /* 0x00000002ffffb9a7 */ /* 0x0005e20008000021 */
[----:B------:R-:W-:-:S04]  /*19a0*/  ULOP3.LUT UR5, UR24, 0x2, URZ, 0xfc, !UPT ;  /* 0x0000000218057892 */ /* 0x000fc8000f8efcff */
[----:B------:R-:W-:-:S09]  /*19b0*/  UISETP.NE.AND UP0, UPT, UR5, 0x2, UPT ;  /* 0x000000020500788c */ /* 0x000fd2000bf05270 */
[----:B------:R-:W-:Y:S05]  /*19c0*/  BRA.U UP0, `(.L_x_28) ;  /* 0x0000000100047547 */ /* 0x000fea000b800000 */
[----:B------:R-:W-:Y:S05]  /*19d0*/  BPT.TRAP 0x1 ;  /* 0x000000040000795c */ /* 0x000fea0000300000 */
.L_x_28:
[----:B------:R-:W-:Y:S04]  /*19e0*/  BSSY.RECONVERGENT B0, `(.L_x_29) ;  /* 0x0000003000007945 */ /* 0x000fe80003800200 */
[----:B------:R-:W-:Y:S05]  /*19f0*/  @P2 BRA `(.L_x_30) ;  /* 0x0000000000042947 */ /* 0x000fea0003800000 */
[----:B------:R-:W-:Y:S05]  /*1a00*/  BPT.TRAP 0x1 ;  /* 0x000000040000795c */ /* 0x000fea0000300000 */
.L_x_30:
[----:B------:R-:W-:Y:S05]  /*1a10*/  BSYNC.RECONVERGENT B0 ;  /* 0x0000000000007941 */ /* 0x000fea0003800200 */
.L_x_29:
[----:B------:R-:W-:Y:S02]  /*1a20*/  UIADD3 UR5, UPT, UPT, UR4, 0x1, URZ ;  /* 0x0000000104057890 */ /* 0x000fe4000fffe0ff */
[----:B------:R-:W-:Y:S02]  /*1a30*/  ULEA UR32, UR4, UR28, 0xe ;  /* 0x0000001c04207291 */ /* 0x000fe4000f8e70ff */
[----:B------:R-:W-:Y:S02]  /*1a40*/  UISETP.NE.AND UP0, UPT, UR5, 0x5, UPT ;  /* 0x000000050500788c */ /* 0x000fe4000bf05270 */
[----:B------:R-:W-:Y:S02]  /*1a50*/  UIADD3 UR16, UP1, UPT, UR26, 0x80, URZ ;  /* 0x000000801a107890 */ /* 0x000fe4000ff3e0ff */
[----:B------:R-:W-:Y:S02]  /*1a60*/  USEL UR9, URZ, 0x1, UP0 ;  /* 0x00000001ff097887 */ /* 0x000fe40008000000 */
[----:B------:R-:W-:-:S02]  /*1a70*/  USEL UR5, UR5, URZ, UP0 ;  /* 0x000000ff05057287 */ /* 0x000fc40008000000 */
[----:B------:R-:W-:Y:S02]  /*1a80*/  UIADD3 UR14, UP0, UPT, UR26, 0x180, URZ ;  /* 0x000001801a0e7890 */ /* 0x000fe4000ff1e0ff */
[----:B------:R-:W-:Y:S01]  /*1a90*/  ULEA UR8, UR5, UR7, 0x3 ;  /* 0x0000000705087291 */ /* 0x000fe2000f8e18ff */
[----:B------:R-:W-:Y:S01]  /*1aa0*/  LOP3.LUT R12, R12, UR9, RZ, 0x3c, !PT ;  /* 0x000000090c0c7c12 */ /* 0x000fe2000f8e3cff */
[----:B------:R-:W-:Y:S02]  /*1ab0*/  USHF.L.U32 UR34, UR6, 0x7, URZ ;  /* 0x0000000706227899 */ /* 0x000fe400080006ff */
[----:B------:R-:W-:Y:S01]  /*1ac0*/  UIADD3.X UR17, UPT, UPT, URZ, UR27, URZ, UP1, !UPT ;  /* 0x0000001bff117290 */ /* 0x000fe20008ffe4ff */
[----:B-1----:R-:W-:Y:S01]  /*1ad0*/  SHF.L.U32 R0, R12, 0x1f, RZ ;  /* 0x0000001f0c007819 */ /* 0x002fe200000006ff */
[----:B------:R-:W-:Y:S02]  /*1ae0*/  UIADD3 UR32, UPT, UPT, UR7, 0x4400, UR32 ;  /* 0x0000440007207890 */ /* 0x000fe4000fffe020 */
[----:B------:R-:W-:Y:S01]  /*1af0*/  UIADD3.X UR15, UPT, UPT, URZ, UR27, URZ, UP0, !UPT ;  /* 0x0000001bff0f7290 */ /* 0x000fe200087fe4ff */
[----:B------:R3:W4:Y:S01]  /*1b00*/  SYNCS.PHASECHK.TRANS64.TRYWAIT P0, [UR8+0x28], R0 ;  /* 0x00002800ff0075a7 */ /* 0x0007220008001108 */
[----:B------:R-:W-:Y:S01]  /*1b10*/  ULEA UR8, UR4, UR7, 0xd ;  /* 0x0000000704087291 */ /* 0x000fe2000f8e68ff */
[----:B------:R-:W-:Y:S01]  /*1b20*/  UMOV UR13, 0x30000 ;  /* 0x00030000000d7882 */ /* 0x000fe20000000000 */
[----:B------:R-:W-:-:S02]  /*1b30*/  UMOV UR18, 0x0 ;  /* 0x0000000000127882 */ /* 0x000fc40000000000 */
[----:B------:R-:W-:Y:S01]  /*1b40*/  UIADD3 UR8, UPT, UPT, UR8, 0x18400, URZ ;  /* 0x0001840008087890 */ /* 0x000fe2000fffe0ff */
[----:B------:R-:W-:Y:S01]  /*1b50*/  UMOV UR19, 0x10000000 ;  /* 0x1000000000137882 */ /* 0x000fe20000000000 */
[----:B------:R-:W-:Y:S01]  /*1b60*/  UMOV UR12, UR36 ;  /* 0x00000024000c7c82 */ /* 0x000fe20008000000 */
[----:B------:R-:W-:Y:S01]  /*1b70*/  UMOV UR9, UR33 ;  /* 0x0000002100097c82 */ /* 0x000fe20008000000 */
[----:B------:R-:W-:Y:S01]  /*1b80*/  UMOV UR10, UR34 ;  /* 0x00000022000a7c82 */ /* 0x000fe20008000000 */
[----:B------:R1:W-:Y:S01]  /*1b90*/  UTMALDG.3D.MULTICAST [UR32], [UR16], UR13, desc[UR18] ;  /* 0x00001220100073b4 */ /* 0x0003e2000801180d */
[----:B------:R-:W-:Y:S01]  /*1ba0*/  UIADD3 UR6, UPT, UPT, UR6, 0x1, URZ ;  /* 0x0000000106067890 */ /* 0x000fe2000fffe0ff */
[----:B------:R-:W-:-:S03]  /*1bb0*/  UMOV UR4, UR5 ;  /* 0x0000000500047c82 */ /* 0x000fc60008000000 */
[----:B------:R-:W-:Y:S01]  /*1bc0*/  UISETP.NE.AND UP0, UPT, UR6, UR21, UPT ;  /* 0x000000150600728c */ /* 0x000fe2000bf05270 */
[----:B------:R3:W-:Y:S01]  /*1bd0*/  UTMALDG.3D [UR8], [UR14], desc[UR18] ;  /* 0x000012080e0075b4 */ /* 0x0007e20008011000 */
[----:B-1----:R-:W-:-:S07]  /*1be0*/  UMOV UR13, UR21 ;  /* 0x00000015000d7c82 */ /* 0x002fce0008000000 */
[----:B---3--:R-:W-:Y:S05]  /*1bf0*/  BRA.U UP0, `(.L_x_31) ;  /* 0xfffffffd004c7547 */ /* 0x008fea000b83ffff */
.L_x_25:
[----:B------:R-:W-:Y:S01]  /*1c00*/  ULEA UR4, UR5, UR7, 0x3 ;  /* 0x0000000705047291 */ /* 0x000fe2000f8e18ff */
[----:B-1----:R-:W-:Y:S01]  /*1c10*/  SHF.L.U32 R0, R12, 0x1f, RZ ;  /* 0x0000001f0c007819 */ /* 0x002fe200000006ff */
[----:B------:R-:W-:Y:S01]  /*1c20*/  @!P1 SYNCS.ARRIVE.TRANS64.A1T0 RZ, [UR7+0x68], RZ ;  /* 0x000068ffffff99a7 */ /* 0x000fe20008100007 */
[----:B------:R-:W-:-:S06]  /*1c30*/  UISETP.GT.AND UP0, UPT, UR43, UR42, UPT ;  /* 0x0000002a2b00728c */ /* 0x000fcc000bf04270 */
[----:B--2-4-:R1:W2:Y:S03]  /*1c40*/  SYNCS.PHASECHK.TRANS64.TRYWAIT P0, [UR4+0x28], R0 ;  /* 0x00002800ff0075a7 */ /* 0x0142a60008001104 */
[----:B------:R-:W-:Y:S05]  /*1c50*/  BRA.U !UP0, `(.L_x_32) ;  /* 0x0000000108bc7547 */ /* 0x000fea000b800000 */
[----:B------:R-:W-:Y:S01]  /*1c60*/  UIADD3 UR25, UPT, UPT, UR44, UR13, URZ ;  /* 0x0000000d2c197290 */ /* 0x000fe2000fffe0ff */
[----:B------:R-:W-:-:S11]  /*1c70*/  UMOV UR4, UR5 ;  /* 0x0000000500047c82 */ /* 0x000fd60008000000 */
.L_x_38:
[----:B------:R-:W-:Y:S01]  /*1c80*/  ULEA UR17, UR4, UR7, 0x3 ;  /* 0x0000000704117291 */ /* 0x000fe2000f8e18ff */
[----:B--2---:R-:W-:Y:S01]  /*1c90*/  @!P3 MOV R2, 0x6000 ;  /* 0x000060000002b802 */ /* 0x004fe20000000f00 */
[----:B--2-4-:R-:W-:Y:S10]  /*1ca0*/  @P0 BRA `(.L_x_33) ;  /* 0x00000000000c0947 */ /* 0x014ff40003800000 */
[----:B------:R-:W-:-:S04]  /*1cb0*/  SHF.L.U32 R3, R12, 0x1f, RZ ;  /* 0x0000001f0c037819 */ /* 0x000fc800000006ff */
[----:B------:R-:W2:Y:S02]  /*1cc0*/  SYNCS.PHASECHK.TRANS64.TRYWAIT P0, [UR17+0x28], R3 ;  /* 0x00002803ff0075a7 */ /* 0x000ea40008001111 */
[----:B--2---:R-:W-:Y:S05]  /*1cd0*/  @!P0 BRA `(.L_x_34) ;  /* 0x0000005000f08947 */ /* 0x004fea0003800000 */
.L_x_33:
[----:B------:R2:W-:Y:S01]  /*1ce0*/  @!P3 SYNCS.ARRIVE.TRANS64 RZ, [UR17], R2 ;  /* 0x00000002ffffb9a7 */ /* 0x0005e20008000011 */
[----:B------:R-:W-:-:S04]  /*1cf0*/  ULOP3.LUT UR5, UR24, 0x2, URZ, 0xfc, !UPT ;  /* 0x0000000218057892 */ /* 0x000fc8000f8efcff */
[----:B------:R-:W-:-:S09]  /*1d00*/  UISETP.NE.AND UP0, UPT, UR5, 0x2, UPT ;  /* 0x000000020500788c */ /* 0x000fd2000bf05270 */
[----:B------:R-:W-:Y:S05]  /*1d10*/  BRA.U UP0, `(.L_x_35) ;  /* 0x0000000100047547 */ /* 0x000fea000b800000 */
[----:B------:R-:W-:Y:S05]  /*1d20*/  BPT.TRAP 0x1 ;  /* 0x000000040000795c */ /* 0x000fea0000300000 */
.L_x_35:
[----:B------:R-:W-:Y:S04]  /*1d30*/  BSSY.RECONVERGENT B0, `(.L_x_36) ;  /* 0x0000003000007945 */ /* 0x000fe80003800200 */
[----:B------:R-:W-:Y:S05]  /*1d40*/  @P2 BRA `(.L_x_37) ;  /* 0x0000000000042947 */ /* 0x000fea0003800000 */
[----:B------:R-:W-:Y:S05]  /*1d50*/  BPT.TRAP 0x1 ;  /* 0x000000040000795c */ /* 0x000fea0000300000 */
.L_x_37:
[----:B------:R-:W-:Y:S05]  /*1d60*/  BSYNC.RECONVERGENT B0 ;  /* 0x0000000000007941 */ /* 0x000fea0003800200 */
.L_x_36:
[----:B------:R-:W-:Y:S02]  /*1d70*/  UIADD3 UR5, UPT, UPT, UR4, 0x1, URZ ;  /* 0x0000000104057890 */ /* 0x000fe4000fffe0ff */
[----:B------:R-:W-:Y:S02]  /*1d80*/  UIADD3 UR14, UP1, UPT, UR26, 0x80, URZ ;  /* 0x000000801a0e7890 */ /* 0x000fe4000ff3e0ff */
[----:B------:R-:W-:Y:S02]  /*1d90*/  UISETP.NE.AND UP0, UPT, UR5, 0x5, UPT ;  /* 0x000000050500788c */ /* 0x000fe4000bf05270 */
[----:B------:R-:W-:Y:S02]  /*1da0*/  USHF.L.U32 UR18, UR13, 0x7, URZ ;  /* 0x000000070d127899 */ /* 0x000fe400080006ff */
[----:B------:R-:W-:Y:S02]  /*1db0*/  USEL UR8, URZ, 0x1, UP0 ;  /* 0x00000001ff087887 */ /* 0x000fe40008000000 */
[----:B------:R-:W-:-:S02]  /*1dc0*/  USEL UR5, UR5, URZ, UP0 ;  /* 0x000000ff05057287 */ /* 0x000fc40008000000 */
[----:B------:R-:W-:Y:S02]  /*1dd0*/  UIADD3 UR22, UP0, UPT, UR26, 0x180, URZ ;  /* 0x000001801a167890 */ /* 0x000fe4000ff1e0ff */
[----:B------:R-:W-:Y:S01]  /*1de0*/  LOP3.LUT R12, R12, UR8, RZ, 0x3c, !PT ;  /* 0x000000080c0c7c12 */ /* 0x000fe2000f8e3cff */
[----:B------:R-:W-:Y:S02]  /*1df0*/  ULEA UR6, UR5, UR7, 0x3 ;  /* 0x0000000705067291 */ /* 0x000fe4000f8e18ff */
[----:B------:R-:W-:Y:S01]  /*1e00*/  ULEA UR8, UR4, UR7, 0xd ;  /* 0x0000000704087291 */ /* 0x000fe2000f8e68ff */
[----:B-1----:R-:W-:Y:S01]  /*1e10*/  SHF.L.U32 R0, R12, 0x1f, RZ ;  /* 0x0000001f0c007819 */ /* 0x002fe200000006ff */
[----:B------:R-:W-:Y:S02]  /*1e20*/  ULEA UR16, UR4, UR29, 0xe ;  /* 0x0000001d04107291 */ /* 0x000fe4000f8e70ff */
[----:B------:R-:W-:Y:S02]  /*1e30*/  UIADD3.X UR15, UPT, UPT, URZ, UR27, URZ, UP1, !UPT ;  /* 0x0000001bff0f7290 */ /* 0x000fe40008ffe4ff */
[----:B------:R-:W-:Y:S01]  /*1e40*/  UIADD3 UR8, UPT, UPT, UR8, 0x18400, URZ ;  /* 0x0001840008087890 */ /* 0x000fe2000fffe0ff */
[----:B------:R3:W4:Y:S01]  /*1e50*/  SYNCS.PHASECHK.TRANS64.TRYWAIT P0, [UR6+0x28], R0 ;  /* 0x00002800ff0075a7 */ /* 0x0007220008001106 */
[----:B------:R-:W-:Y:S01]  /*1e60*/  UIADD3.X UR23, UPT, UPT, URZ, UR27, URZ, UP0, !UPT ;  /* 0x0000001bff177290 */ /* 0x000fe200087fe4ff */
[----:B------:R-:W-:Y:S01]  /*1e70*/  UMOV UR6, 0x30000 ;  /* 0x0003000000067882 */ /* 0x000fe20000000000 */
[----:B------:R-:W-:Y:S01]  /*1e80*/  UMOV UR30, 0x0 ;  /* 0x00000000001e7882 */ /* 0x000fe20000000000 */
[----:B------:R-:W-:Y:S01]  /*1e90*/  UMOV UR31, 0x10000000 ;  /* 0x10000000001f7882 */ /* 0x000fe20000000000 */
[----:B------:R-:W-:Y:S01]  /*1ea0*/  UMOV UR19, UR35 ;  /* 0x0000002300137c82 */ /* 0x000fe20008000000 */
[----:B------:R-:W-:Y:S01]  /*1eb0*/  UMOV UR20, UR36 ;  /* 0x0000002400147c82 */ /* 0x000fe20008000000 */
[----:B------:R-:W-:Y:S01]  /*1ec0*/  UMOV UR12, UR36 ;  /* 0x00000024000c7c82 */ /* 0x000fe20008000000 */
[----:B------:R-:W-:Y:S01]  /*1ed0*/  UMOV UR9, UR17 ;  /* 0x0000001100097c82 */ /* 0x000fe20008000000 */
[----:B------:R-:W-:Y:S01]  /*1ee0*/  UMOV UR10, UR18 ;  /* 0x00000012000a7c82 */ /* 0x000fe20008000000 */
[----:B------:R3:W-:Y:S01]  /*1ef0*/  UTMALDG.3D.MULTICAST [UR16], [UR14], UR6, desc[UR30] ;  /* 0x00001e100e0073b4 */ /* 0x0007e20008011806 */
[----:B------:R-:W-:Y:S01]  /*1f00*/  UIADD3 UR13, UPT, UPT, UR13, 0x1, URZ ;  /* 0x000000010d0d7890 */ /* 0x000fe2000fffe0ff */
[----:B------:R-:W-:-:S03]  /*1f10*/  UMOV UR4, UR5 ;  /* 0x0000000500047c82 */ /* 0x000fc60008000000 */
[----:B------:R-:W-:Y:S01]  /*1f20*/  UISETP.NE.AND UP0, UPT, UR13, UR25, UPT ;  /* 0x000000190d00728c */ /* 0x000fe2000bf05270 */
[----:B------:R3:W-:Y:S08]  /*1f30*/  UTMALDG.3D [UR8], [UR22], desc[UR30] ;  /* 0x00001e08160075b4 */ /* 0x0007f00008011000 */
[----:B---3--:R-:W-:Y:S05]  /*1f40*/  BRA.U UP0, `(.L_x_38) ;  /* 0xfffffffd004c7547 */ /* 0x008fea000b83ffff */
.L_x_32:
[C---:B------:R-:W-:Y:S01]  /*1f50*/  LEA R3, R11.reuse, UR7, 0x3 ;  /* 0x000000070b037c11 */ /* 0x040fe2000f8e18ff */
[----:B------:R-:W-:Y:S01]  /*1f60*/  NOP ;  /* 0x0000000000007918 */ /* 0x000fe20000000000 */
[----:B-1----:R-:W-:Y:S02]  /*1f70*/  SHF.L.U32 R0, R10, 0x1f, RZ ;  /* 0x0000001f0a007819 */ /* 0x002fe400000006ff */
[----:B------:R-:W-:Y:S02]  /*1f80*/  LEA R4, R11, UR7, 0x4 ;  /* 0x000000070b047c11 */ /* 0x000fe4000f8e20ff */
[----:B--2-4-:R-:W1:Y:S02]  /*1f90*/  SYNCS.PHASECHK.TRANS64.TRYWAIT P0, [R3+URZ+0x70], R0 ;  /* 0x00007000030075a7 */ /* 0x014e6400080011ff */
[----:B-1----:R-:W-:Y:S05]  /*1fa0*/  @!P0 BRA `(.L_x_39) ;  /* 0x0000005000548947 */ /* 0x002fea0003800000 */
.L_x_106:
[----:B------:R-:W2:Y:S01]  /*1fb0*/  LDS.128 R4, [R4+0x100] ;  /* 0x0001000004047984 */ /* 0x000ea20000000c00 */
[----:B------:R-:W-:Y:S01]  /*1fc0*/  UISETP.GE.AND UP0, UPT, UR40, 0x1, UPT ;  /* 0x000000012800788c */ /* 0x000fe2000bf06270 */
[----:B------:R-:W-:Y:S01]  /*1fd0*/  @!PT LDS RZ, [RZ] ;  /* 0x00000000fffff984 */ /* 0x000fe20000000800 */
[----:B------:R-:W-:Y:S01]  /*1fe0*/  @!PT LDS RZ, [RZ] ;  /* 0x00000000fffff984 */ /* 0x000fe20000000800 */
[----:B------:R-:W-:Y:S01]  /*1ff0*/  @!PT LDS RZ, [RZ] ;  /* 0x00000000fffff984 */ /* 0x000fe20000000800 */
[----:B------:R-:W-:Y:S01]  /*2000*/  @!PT LDS RZ, [RZ] ;  /* 0x00000000fffff984 */ /* 0x000fe20000000800 */
[----:B------:R3:W-:Y:S06]  /*2010*/  MEMBAR.ALL.CTA ;  /* 0x0000000000007992 */ /* 0x0007ec0000008000 */
[----:B---3--:R-:W3:Y:S01]  /*2020*/  FENCE.VIEW.ASYNC.S ;  /* 0x00000000000073c6 */ /* 0x008ee20000000000 */
[----:B--2---:R-:W-:-:S13]  /*2030*/  LOP3.LUT P0, RZ, R6, 0x1, RZ, 0xc0, !PT ;  /* 0x0000000106ff7812 */ /* 0x004fda000780c0ff */
[----:B---3--:R-:W-:Y:S01]  /*2040*/  VOTEU.ANY UP1, P0 ;  /* 0x0000000000ff7886 */ /* 0x008fe20000020100 */
[----:B------:R-:W-:-:S13]  /*2050*/  PLOP3.LUT P0, PT, PT, PT, UP1, 0x80, 0x8 ;  /* 0x000000000008781c */ /* 0x000fda0003f0f018 */
[----:B-1----:R-:W-:Y:S02]  /*2060*/  @P0 LOP3.LUT R0, R5, 0xffff, RZ, 0xc0, !PT ;  /* 0x0000ffff05000812 */ /* 0x002fe400078ec0ff */
[----:B------:R-:W-:Y:S02]  /*2070*/  @P0 MOV R2, R4 ;  /* 0x0000000400020202 */ /* 0x000fe40000000f00 */
[----:B------:R-:W-:Y:S01]  /*2080*/  @P0 R2UR UR6, R0 ;  /* 0x00000000000602ca */ /* 0x000fe200000e0000 */
[----:B------:R-:W-:Y:S01]  /*2090*/  VIADD R0, R3, 0x80 ;  /* 0x0000008003007836 */ /* 0x000fe20000000000 */
[----:B------:R-:W-:Y:S02]  /*20a0*/  @P0 SHF.R.U32.HI R4, RZ, 0x10, R5 ;  /* 0x00000010ff040819 */ /* 0x000fe40000011605 */
[----:B------:R-:W-:Y:S02]  /*20b0*/  @P0 R2UR UR8, R2 ;  /* 0x00000000020802ca */ /* 0x000fe400000e0000 */
[----:B------:R-:W-:-:S02]  /*20c0*/  PRMT R0, RZ, 0x654, R0 ;  /* 0x00000654ff007816 */ /* 0x000fc40000000000 */
[----:B------:R-:W-:Y:S02]  /*20d0*/  @P0 R2UR UR4, R4 ;  /* 0x00000000040402ca */ /* 0x000fe400000e0000 */
[----:B------:R1:W-:Y:S03]  /*20e0*/  SYNCS.ARRIVE.TRANS64.RED.A1T0 RZ, [R0+URZ], RZ ;  /* 0x000000ff00ff79a7 */ /* 0x0003e600081004ff */
[----:B------:R-:W-:-:S04]  /*20f0*/  @UP1 UMOV UR37, UR6 ;  /* 0x0000000600251c82 */ /* 0x000fc80008000000 */
[----:B------:R-:W-:-:S04]  /*2100*/  @UP1 UMOV UR38, UR8 ;  /* 0x0000000800261c82 */ /* 0x000fc80008000000 */
[----:B------:R-:W-:Y:S01]  /*2110*/  @UP1 UMOV UR36, UR4 ;  /* 0x0000000400241c82 */ /* 0x000fe20008000000 */
[----:B------:R-:W-:Y:S05]  /*2120*/  BRA.U !UP0, `(.L_x_40) ;  /* 0x0000000108d47547 */ /* 0x000fea000b800000 */
[----:B------:R-:W2:Y:S01]  /*2130*/  LDCU.128 UR12, c[0x0][0xb10] ;  /* 0x00016200ff0c77ac */ /* 0x000ea20008000c00 */
[----:B------:R-:W3:Y:S01]  /*2140*/  LDCU UR25, c[0x0][0xb20] ;  /* 0x00016400ff1977ac */ /* 0x000ee20008000800 */
[----:B------:R-:W4:Y:S01]  /*2150*/  LDCU UR20, c[0x0][0xb0c] ;  /* 0x00016180ff1477ac */ /* 0x000f220008000800 */
[----:B------:R-:W1:Y:S01]  /*2160*/  LDCU.64 UR10, c[0x0][0xb28] ;  /* 0x00016500ff0a77ac */ /* 0x000e620008000a00 */
[----:B------:R-:W-:Y:S02]  /*2170*/  UISETP.NE.AND UP3, UPT, UR40, 0x1, UPT ;  /* 0x000000012800788c */ /* 0x000fe4000bf65270 */
[----:B--2---:R-:W-:Y:S02]  /*2180*/  UIMAD.WIDE.U32 UR16, UR39, UR15, URZ ;  /* 0x0000000f271072a5 */ /* 0x004fe4000f8e00ff */
[----:B------:R-:W-:Y:S02]  /*2190*/  UIMAD.WIDE.U32 UR8, UR41, UR12, URZ ;  /* 0x0000000c290872a5 */ /* 0x000fe4000f8e00ff */
[----:B------:R-:W-:-:S02]  /*21a0*/  UISETP.NE.AND UP0, UPT, UR14, 0x1, UPT ;  /* 0x000000010e00788c */ /* 0x000fc4000bf05270 */
[----:B------:R-:W-:Y:S01]  /*21b0*/  UIMAD.WIDE.U32 UR22, UR37, UR15, URZ ;  /* 0x0000000f251672a5 */ /* 0x000fe2000f8e00ff */
[----:B------:R-:W-:Y:S02]  /*21c0*/  UMOV UR16, UR17 ;  /* 0x0000001100107c82 */ /* 0x000fe40008000000 */
[----:B------:R-:W-:Y:S01]  /*21d0*/  UMOV UR8, UR9 ;  /* 0x0000000900087c82 */ /* 0x000fe20008000000 */
[----:B---3--:R-:W-:Y:S02]  /*21e0*/  USHF.R.U32.HI UR16, URZ, UR25, UR16 ;  /* 0x00000019ff107299 */ /* 0x008fe40008011610 */
[----:B----4-:R-:W-:Y:S02]  /*21f0*/  UISETP.NE.AND UP2, UPT, UR20, 0x1, UPT ;  /* 0x000000011400788c */ /* 0x010fe4000bf45270 */
[----:B------:R-:W-:Y:S02]  /*2200*/  USHF.R.U32.HI UR8, URZ, UR13, UR8 ;  /* 0x0000000dff087299 */ /* 0x000fe40008011608 */
[----:B------:R-:W-:-:S02]  /*2210*/  USEL UR6, UR39, UR16, !UP0 ;  /* 0x0000001027067287 */ /* 0x000fc4000c000000 */
[----:B------:R-:W-:Y:S02]  /*2220*/  USEL UR8, UR41, UR8, !UP2 ;  /* 0x0000000829087287 */ /* 0x000fe4000d000000 */
[----:B-1----:R-:W-:Y:S01]  /*2230*/  UIMAD.WIDE.U32 UR16, UR6, UR10, URZ ;  /* 0x0000000a061072a5 */ /* 0x002fe2000f8e00ff */
[----:B------:R-:W-:Y:S01]  /*2240*/  UMOV UR4, UR23 ;  /* 0x0000001700047c82 */ /* 0x000fe20008000000 */
[----:B------:R-:W-:Y:S02]  /*2250*/  UIMAD.WIDE.U32 UR18, UR38, UR12, URZ ;  /* 0x0000000c261272a5 */ /* 0x000fe4000f8e00ff */
[----:B------:R-:W-:-:S03]  /*2260*/  UIMAD.WIDE.U32 UR22, UR8, UR10, URZ ;  /* 0x0000000a081672a5 */ /* 0x000fc6000f8e00ff */
[----:B------:R-:W-:Y:S01]  /*2270*/  UMOV UR16, UR17 ;  /* 0x0000001100107c82 */ /* 0x000fe20008000000 */
[----:B------:R-:W-:Y:S02]  /*2280*/  USHF.R.U32.HI UR4, URZ, UR25, UR4 ;  /* 0x00000019ff047299 */ /* 0x000fe40008011604 */
[----:B------:R-:W-:Y:S01]  /*2290*/  @UP3 USHF.R.U32.HI UR6, URZ, UR11, UR16 ;  /* 0x0000000bff063299 */ /* 0x000fe20008011610 */
[----:B------:R-:W-:Y:S01]  /*22a0*/  UMOV UR18, UR19 ;  /* 0x0000001300127c82 */ /* 0x000fe20008000000 */
[----:B------:R-:W-:Y:S01]  /*22b0*/  UMOV UR22, UR23 ;  /* 0x0000001700167c82 */ /* 0x000fe20008000000 */
[----:B------:R-:W-:Y:S02]  /*22c0*/  USHF.R.U32.HI UR13, URZ, UR13, UR18 ;  /* 0x0000000dff0d7299 */ /* 0x000fe40008011612 */
[----:B------:R-:W-:Y:S02]  /*22d0*/  USEL UR4, UR37, UR4, !UP0 ;  /* 0x0000000425047287 */ /* 0x000fe4000c000000 */
[----:B------:R-:W-:-:S02]  /*22e0*/  @UP3 USHF.R.U32.HI UR8, URZ, UR11, UR22 ;  /* 0x0000000bff083299 */ /* 0x000fc40008011616 */
[----:B------:R-:W-:Y:S02]  /*22f0*/  UIMAD UR9, UR40, UR6, URZ ;  /* 0x00000006280972a4 */ /* 0x000fe4000f8e02ff */
[----:B------:R-:W-:Y:S02]  /*2300*/  USEL UR6, UR38, UR13, !UP2 ;  /* 0x0000000d26067287 */ /* 0x000fe4000d000000 */
[----:B------:R-:W-:Y:S02]  /*2310*/  UIMAD UR12, UR40, UR8, URZ ;  /* 0x00000008280c72a4 */ /* 0x000fe4000f8e02ff */
[----:B------:R-:W-:Y:S02]  /*2320*/  UISETP.GE.AND UP0, UPT, UR4, UR9, UPT ;  /* 0x000000090400728c */ /* 0x000fe4000bf06270 */
[----:B------:R-:W-:Y:S02]  /*2330*/  UIMAD.WIDE.U32 UR16, UR4, UR10, URZ ;  /* 0x0000000a041072a5 */ /* 0x000fe4000f8e00ff */
[----:B------:R-:W-:-:S02]  /*2340*/  UISETP.GE.OR UP0, UPT, UR6, UR12, UP0 ;  /* 0x0000000c0600728c */ /* 0x000fc40008706670 */
        /* <DEDUP_REMOVED lines=19> */
.L_x_40:
[----:B------:R-:W2:Y:S02]  /*2480*/  LDCU UR4, c[0x0][0xb30] ;  /* 0x00016600ff0477ac */ /* 0x000ea40008000800 */
[----:B--2---:R-:W-:-:S09]  /*2490*/  UISETP.NE.AND UP0, UPT, UR4, 0x1, UPT ;  /* 0x000000010400788c */ /* 0x004fd2000bf05270 */
[----:B------:R-:W-:Y:S05]  /*24a0*/  BRA.U UP0, `(.L_x_41) ;  /* 0x0000000100447547 */ /* 0x000fea000b800000 */
[----:B------:R-:W2:Y:S01]  /*24b0*/  LDCU.128 UR12, c[0x0][0xb10] ;  /* 0x00016200ff0c77ac */ /* 0x000ea20008000c00 */
[----:B------:R-:W3:Y:S01]  /*24c0*/  LDCU UR16, c[0x0][0xb0c] ;  /* 0x00016180ff1077ac */ /* 0x000ee20008000800 */
[----:B------:R-:W4:Y:S01]  /*24d0*/  LDCU UR17, c[0x0][0xb20] ;  /* 0x00016400ff1177ac */ /* 0x000f220008000800 */
[----:B--2---:R-:W-:Y:S02]  /*24e0*/  UIMAD.WIDE.U32 UR10, UR38, UR12, URZ ;  /* 0x0000000c260a72a5 */ /* 0x004fe4000f8e00ff */
[----:B------:R-:W-:Y:S02]  /*24f0*/  UIMAD.WIDE.U32 UR8, UR37, UR15, URZ ;  /* 0x0000000f250872a5 */ /* 0x000fe4000f8e00ff */
[----:B---3--:R-:W-:Y:S02]  /*2500*/  UISETP.NE.AND UP2, UPT, UR16, 0x1, UPT ;  /* 0x000000011000788c */ /* 0x008fe4000bf45270 */
[----:B------:R-:W-:Y:S01]  /*2510*/  UISETP.NE.AND UP0, UPT, UR14, 0x1, UPT ;  /* 0x000000010e00788c */ /* 0x000fe2000bf05270 */
[----:B------:R-:W-:-:S02]  /*2520*/  UMOV UR6, UR11 ;  /* 0x0000000b00067c82 */ /* 0x000fc40008000000 */
[----:B------:R-:W-:Y:S01]  /*2530*/  UMOV UR4, UR9 ;  /* 0x0000000900047c82 */ /* 0x000fe20008000000 */
[----:B------:R-:W-:Y:S02]  /*2540*/  USHF.R.U32.HI UR6, URZ, UR13, UR6 ;  /* 0x0000000dff067299 */ /* 0x000fe40008011606 */
[----:B----4-:R-:W-:Y:S02]  /*2550*/  USHF.R.U32.HI UR4, URZ, UR17, UR4 ;  /* 0x00000011ff047299 */ /* 0x010fe40008011604 */
[----:B------:R-:W-:Y:S02]  /*2560*/  USEL UR6, UR38, UR6, !UP2 ;  /* 0x0000000626067287 */ /* 0x000fe4000d000000 */
[----:B------:R-:W-:-:S04]  /*2570*/  USEL UR4, UR37, UR4, !UP0 ;  /* 0x0000000425047287 */ /* 0x000fc8000c000000 */
[----:B------:R-:W-:Y:S02]  /*2580*/  UIADD3 UR8, UPT, UPT, UR6, -UR4, URZ ;  /* 0x8000000406087290 */ /* 0x000fe4000fffe0ff */
[----:B------:R-:W-:Y:S02]  /*2590*/  UIADD3 UR4, UPT, UPT, -UR6, UR4, URZ ;  /* 0x0000000406047290 */ /* 0x000fe4000fffe1ff */
[----:B------:R-:W-:Y:S02]  /*25a0*/  UIMAD UR37, UR8, UR14, UR37 ;  /* 0x0000000e082572a4 */ /* 0x000fe4000f8e0225 */
[----:B------:R-:W-:-:S12]  /*25b0*/  UIMAD UR38, UR4, UR16, UR38 ;  /* 0x00000010042672a4 */ /* 0x000fd8000f8e0226 */
.L_x_41:
[----:B------:R-:W-:Y:S01]  /*25c0*/  VIADD R11, R11, 0x1 ;  /* 0x000000010b0b7836 */ /* 0x000fe20000000000 */
[----:B------:R-:W-:Y:S01]  /*25d0*/  PLOP3.LUT P1, PT, PT, PT, PT, 0x80, 0x8 ;  /* 0x000000000008781c */ /* 0x000fe20003f2f070 */
[----:B------:R-:W-:Y:S02]  /*25e0*/  UIADD3 UR46, UPT, UPT, UR38, UR58, URZ ;  /* 0x0000003a262e7290 */ /* 0x000fe4000fffe0ff */
[----:B------:R-:W-:Y:S01]  /*25f0*/  UIADD3 UR45, UPT, UPT, UR37, UR55, URZ ;  /* 0x00000037252d7290 */ /* 0x000fe2000fffe0ff */
[----:B------:R-:W-:-:S04]  /*2600*/  ISETP.NE.AND P0, PT, R11, 0x2, PT ;  /* 0x000000020b00780c */ /* 0x000fc80003f05270 */
[----:B-1----:R-:W-:Y:S02]  /*2610*/  SEL R0, RZ, 0x1, P0 ;  /* 0x00000001ff007807 */ /* 0x002fe40000000000 */
[----:B------:R-:W-:Y:S02]  /*2620*/  SEL R11, R11, RZ, P0 ;  /* 0x000000ff0b0b7207 */ /* 0x000fe40000000000 */
[----:B------:R-:W-:Y:S01]  /*2630*/  LOP3.LUT R10, R10, R0, RZ, 0x3c, !PT ;  /* 0x000000000a0a7212 */ /* 0x000fe200078e3cff */
[----:B------:R-:W-:Y:S06]  /*2640*/  BRA.U UP1, `(.L_x_42) ;  /* 0xfffffff101607547 */ /* 0x000fec000b83ffff */
[----:B------:R-:W-:Y:S01]  /*2650*/  UIADD3 UR7, UPT, UPT, UR7, 0x28, URZ ;  /* 0x0000002807077890 */ /* 0x000fe2000fffe0ff */
[----:B------:R-:W-:-:S03]  /*2660*/  SHF.L.U32 R2, R12, 0x1f, RZ ;  /* 0x0000001f0c027819 */ /* 0x000fc600000006ff */
[----:B------:R-:W-:-:S09]  /*2670*/  ULEA UR4, UR5, UR7, 0x3 ;  /* 0x0000000705047291 */ /* 0x000fd2000f8e18ff */
[----:B------:R-:W1:Y:S02]  /*2680*/  SYNCS.PHASECHK.TRANS64.TRYWAIT P0, [UR4], R2 ;  /* 0x00000002ff0075a7 */ /* 0x000e640008001104 */
[----:B-1----:R-:W-:Y:S05]  /*2690*/  @!P0 BRA `(.L_x_43) ;  /* 0x0000004800ac8947 */ /* 0x002fea0003800000 */
.L_x_108:
[----:B------:R-:W-:-:S04]  /*26a0*/  UIADD3 UR4, UPT, UPT, UR5, 0x1, URZ ;  /* 0x0000000105047890 */ /* 0x000fc8000fffe0ff */
[----:B------:R-:W-:-:S04]  /*26b0*/  UISETP.NE.AND UP0, UPT, UR4, 0x5, UPT ;  /* 0x000000050400788c */ /* 0x000fc8000bf05270 */
[----:B------:R-:W-:Y:S02]  /*26c0*/  USEL UR6, URZ, 0x1, UP0 ;  /* 0x00000001ff067887 */ /* 0x000fe40008000000 */
[----:B------:R-:W-:-:S04]  /*26d0*/  USEL UR4, UR4, URZ, UP0 ;  /* 0x000000ff04047287 */ /* 0x000fc80008000000 */
[----:B------:R-:W-:Y:S01]  /*26e0*/  ULEA UR5, UR4, UR7, 0x3 ;  /* 0x0000000704057291 */ /* 0x000fe2000f8e18ff */
[----:B-1----:R-:W-:-:S04]  /*26f0*/  LOP3.LUT R2, R12, UR6, RZ, 0x3c, !PT ;  /* 0x000000060c027c12 */ /* 0x002fc8000f8e3cff */
[----:B------:R-:W-:-:S04]  /*2700*/  SHF.L.U32 R3, R2, 0x1f, RZ ;  /* 0x0000001f02037819 */ /* 0x000fc800000006ff */
[----:B------:R-:W1:Y:S02]  /*2710*/  SYNCS.PHASECHK.TRANS64.TRYWAIT P0, [UR5], R3 ;  /* 0x00000003ff0075a7 */ /* 0x000e640008001105 */
[----:B-1----:R-:W-:Y:S05]  /*2720*/  @!P0 BRA `(.L_x_44) ;  /* 0x0000004800a08947 */ /* 0x002fea0003800000 */
.L_x_110:
[----:B------:R-:W-:-:S04]  /*2730*/  UIADD3 UR4, UPT, UPT, UR4, 0x1, URZ ;  /* 0x0000000104047890 */ /* 0x000fc8000fffe0ff */
[----:B------:R-:W-:-:S04]  /*2740*/  UISETP.NE.AND UP0, UPT, UR4, 0x5, UPT ;  /* 0x000000050400788c */ /* 0x000fc8000bf05270 */
[----:B------:R-:W-:Y:S02]  /*2750*/  USEL UR6, URZ, 0x1, UP0 ;  /* 0x00000001ff067887 */ /* 0x000fe40008000000 */
[----:B------:R-:W-:-:S04]  /*2760*/  USEL UR4, UR4, URZ, UP0 ;  /* 0x000000ff04047287 */ /* 0x000fc80008000000 */
[----:B------:R-:W-:Y:S01]  /*2770*/  ULEA UR5, UR4, UR7, 0x3 ;  /* 0x0000000704057291 */ /* 0x000fe2000f8e18ff */
[----:B------:R-:W-:-:S04]  /*2780*/  LOP3.LUT R2, R2, UR6, RZ, 0x3c, !PT ;  /* 0x0000000602027c12 */ /* 0x000fc8000f8e3cff */
[----:B-1----:R-:W-:-:S04]  /*2790*/  SHF.L.U32 R3, R2, 0x1f, RZ ;  /* 0x0000001f02037819 */ /* 0x002fc800000006ff */
[----:B------:R-:W1:Y:S02]  /*27a0*/  SYNCS.PHASECHK.TRANS64.TRYWAIT P0, [UR5], R3 ;  /* 0x00000003ff0075a7 */ /* 0x000e640008001105 */
[----:B-1----:R-:W-:Y:S05]  /*27b0*/  @!P0 BRA `(.L_x_45) ;  /* 0x0000004800948947 */ /* 0x002fea0003800000 */
.L_x_112:
        /* <DEDUP_REMOVED lines=9> */
.L_x_114:
[----:B------:R-:W-:-:S04]  /*2850*/  UIADD3 UR4, UPT, UPT, UR4, 0x1, URZ ;  /* 0x0000000104047890 */ /* 0x000fc8000fffe0ff */
[----:B------:R-:W-:-:S04]  /*2860*/  UISETP.NE.AND UP0, UPT, UR4, 0x5, UPT ;  /* 0x000000050400788c */ /* 0x000fc8000bf05270 */
[----:B------:R-:W-:Y:S02]  /*2870*/  USEL UR5, URZ, 0x1, UP0 ;  /* 0x00000001ff057887 */ /* 0x000fe40008000000 */
[----:B------:R-:W-:-:S04]  /*2880*/  USEL UR4, UR4, URZ, UP0 ;  /* 0x000000ff04047287 */ /* 0x000fc80008000000 */
[----:B------:R-:W-:Y:S01]  /*2890*/  ULEA UR4, UR4, UR7, 0x3 ;  /* 0x0000000704047291 */ /* 0x000fe2000f8e18ff */
[----:B------:R-:W-:-:S04]  /*28a0*/  LOP3.LUT R2, R2, UR5, RZ, 0x3c, !PT ;  /* 0x0000000502027c12 */ /* 0x000fc8000f8e3cff */
[----:B------:R-:W-:Y:S01]  /*28b0*/  SHF.L.U32 R2, R2, 0x1f, RZ ;  /* 0x0000001f02027819 */ /* 0x000fe200000006ff */
[----:B-1----:R-:W-:-:S07]  /*28c0*/  IMAD.U32 R0, RZ, RZ, UR4 ;  /* 0x00000004ff007e24 */ /* 0x002fce000f8e00ff */
.L_x_47:
[----:B-1----:R1:W2:Y:S02]  /*28d0*/  SYNCS.PHASECHK.TRANS64.TRYWAIT P0, [R0+URZ], R2 ;  /* 0x00000002000075a7 */ /* 0x0022a400080011ff */
[----:B--2---:R-:W-:Y:S05]  /*28e0*/  @!P0 NANOSLEEP.SYNCS 0x989680 ;  /* 0x009896800000895d */ /* 0x004fea0003900000 */
[----:B------:R-:W2:Y:S02]  /*28f0*/  @!P0 SYNCS.PHASECHK.TRANS64 P0, [R0+URZ], R2 ;  /* 0x00000002000085a7 */ /* 0x000ea400080010ff */
[----:B--2---:R-:W-:Y:S05]  /*2900*/  @P0 EXIT ;  /* 0x000000000000094d */ /* 0x004fea0003800000 */
[----:B------:R-:W-:Y:S05]  /*2910*/  BRA `(.L_x_47) ;  /* 0xfffffffc00ec7947 */ /* 0x000fea000383ffff */
.L_x_22:
[----:B------:R-:W-:-:S04]  /*2920*/  UISETP.NE.AND UP0, UPT, UR61, URZ, UPT ;  /* 0x000000ff3d00728c */ /* 0x000fc8000bf05270 */
[----:B------:R-:W-:-:S09]  /*2930*/  UISETP.NE.OR UP0, UPT, UR22, 0x1, UP0 ;  /* 0x000000011600788c */ /* 0x000fd20008705670 */
[----:B------:R-:W-:Y:S05]  /*2940*/  BRA.U UP0, `(.L_x_48) ;  /* 0x0000000500487547 */ /* 0x000fea000b800000 */
[----:B------:R-:W-:Y:S01]  /*2950*/  ISETP.GE.U32.AND P2, PT, R0, 0x2, PT ;  /* 0x000000020000780c */ /* 0x000fe20003f46070 */
[----:B------:R-:W-:Y:S01]  /*2960*/  IMAD.MOV.U32 R12, RZ, RZ, 0x1 ;  /* 0x00000001ff0c7424 */ /* 0x000fe200078e00ff */
[----:B------:R-:W-:Y:S02]  /*2970*/  CS2R R10, SRZ ;  /* 0x00000000000a7805 */ /* 0x000fe4000001ff00 */
[----:B------:R-:W-:Y:S01]  /*2980*/  CS2R R8, SRZ ;  /* 0x0000000000087805 */ /* 0x000fe2000001ff00 */
[----:B------:R-:W-:Y:S01]  /*2990*/  UMOV UR4, 0x400 ;  /* 0x0000040000047882 */ /* 0x000fe20000000000 */
[----:B------:R-:W-:Y:S01]  /*29a0*/  UMOV UR5, URZ ;  /* 0x000000ff00057c82 */ /* 0x000fe20008000000 */
[----:B------:R-:W-:-:S12]  /*29b0*/  ULEA UR6, UR61, UR4, 0x18 ;  /* 0x000000043d067291 */ /* 0x000fd8000f8ec0ff */
.L_x_52:
[----:B------:R-:W-:Y:S02]  /*29c0*/  LEA R2, R8, UR6, 0x3 ;  /* 0x0000000608027c11 */ /* 0x000fe4000f8e18ff */
[----:B------:R-:W-:-:S03]  /*29d0*/  SHF.L.U32 R4, R9, 0x1f, RZ ;  /* 0x0000001f09047819 */ /* 0x000fc600000006ff */
[----:B------:R-:W-:Y:S01]  /*29e0*/  VIADD R5, R2, 0xe0 ;  /* 0x000000e002057836 */ /* 0x000fe20000000000 */
[----:B------:R-:W1:Y:S02]  /*29f0*/  SYNCS.PHASECHK.TRANS64.TRYWAIT P0, [R2+URZ+0xd0], R4 ;  /* 0x0000d004020075a7 */ /* 0x000e6400080011ff */
[----:B-1----:R-:W-:Y:S05]  /*2a00*/  @!P0 BRA `(.L_x_49) ;  /* 0x0000004800308947 */ /* 0x002fea0003800000 */
.L_x_115:
[----:B------:R-:W-:Y:S01]  /*2a10*/  ULEA UR4, UR5, UR6, 0x3 ;  /* 0x0000000605047291 */ /* 0x000fe2000f8e18ff */
[----:B-1----:R-:W-:Y:S01]  /*2a20*/  PRMT R2, RZ, 0x654, R5 ;  /* 0x00000654ff027816 */ /* 0x002fe20000000005 */
[----:B------:R-:W-:Y:S01]  /*2a30*/  @!P2 IMAD.MOV.U32 R4, RZ, RZ, 0x10 ;  /* 0x00000010ff04a424 */ /* 0x000fe200078e00ff */
[----:B------:R-:W-:Y:S01]  /*2a40*/  SHF.L.U32 R5, R12, 0x1f, RZ ;  /* 0x0000001f0c057819 */ /* 0x000fe200000006ff */
[----:B------:R-:W-:Y:S01]  /*2a50*/  UIADD3 UR7, UPT, UPT, UR4, 0x70, URZ ;  /* 0x0000007004077890 */ /* 0x000fe2000fffe0ff */
[----:B------:R1:W-:Y:S05]  /*2a60*/  SYNCS.ARRIVE.TRANS64.RED.A1T0 RZ, [R2+URZ], RZ ;  /* 0x000000ff02ff79a7 */ /* 0x0003ea00081004ff */
[----:B------:R-:W-:Y:S01]  /*2a70*/  IMAD.U32 R6, RZ, RZ, UR7 ;  /* 0x00000007ff067e24 */ /* 0x000fe2000f8e00ff */
[----:B------:R-:W2:Y:S04]  /*2a80*/  SYNCS.PHASECHK.TRANS64.TRYWAIT P0, [UR4+0x80], R5 ;  /* 0x00008005ff0075a7 */ /* 0x000ea80008001104 */
[----:B------:R-:W-:Y:S01]  /*2a90*/  PRMT R6, R0, 0x654, R6 ;  /* 0x0000065400067816 */ /* 0x000fe20000000006 */
[----:B-12---:R-:W-:Y:S06]  /*2aa0*/  @!P0 BRA `(.L_x_50) ;  /* 0x00000048001c8947 */ /* 0x006fec0003800000 */
.L_x_117:
[----:B------:R-:W-:Y:S01]  /*2ab0*/  ULEA UR8, UR5, UR6, 0x4 ;  /* 0x0000000605087291 */ /* 0x000fe2000f8e20ff */
[----:B------:R-:W-:Y:S01]  /*2ac0*/  SEL R3, R6, R3, !P2 ;  /* 0x0000000306037207 */ /* 0x000fe20005000000 */
[----:B------:R-:W-:Y:S01]  /*2ad0*/  UIADD3 UR9, UPT, UPT, UR4, 0x70, URZ ;  /* 0x0000007004097890 */ /* 0x000fe2000fffe0ff */
[----:B-1----:R-:W-:Y:S01]  /*2ae0*/  LEA R2, R11, UR6, 0x3 ;  /* 0x000000060b027c11 */ /* 0x002fe2000f8e18ff */
[----:B------:R-:W-:Y:S01]  /*2af0*/  UIADD3 UR8, UPT, UPT, UR8, 0x100, URZ ;  /* 0x0000010008087890 */ /* 0x000fe2000fffe0ff */
[----:B------:R1:W-:Y:S01]  /*2b00*/  @!P2 SYNCS.ARRIVE.TRANS64.RED RZ, [R3+URZ], R4 ;  /* 0x0000000403ffa9a7 */ /* 0x0003e200080004ff */
[----:B------:R-:W-:Y:S01]  /*2b10*/  UIADD3 UR4, UPT, UPT, UR5, 0x1, URZ ;  /* 0x0000000105047890 */ /* 0x000fe2000fffe0ff */
[----:B------:R-:W-:-:S03]  /*2b20*/  VIADD R8, R8, 0x1 ;  /* 0x0000000108087836 */ /* 0x000fc60000000000 */
[----:B------:R-:W-:Y:S02]  /*2b30*/  UISETP.NE.AND UP0, UPT, UR4, 0x2, UPT ;  /* 0x000000020400788c */ /* 0x000fe4000bf05270 */
[----:B------:R-:W-:Y:S01]  /*2b40*/  ISETP.NE.AND P0, PT, R8, 0x2, PT ;  /* 0x000000020800780c */ /* 0x000fe20003f05270 */
[----:B------:R-:W-:Y:S06]  /*2b50*/  UGETNEXTWORKID.BROADCAST [UR8], [UR9] ;  /* 0x00000000080073ca */ /* 0x000fec0008000100 */
[----:B------:R-:W-:Y:S02]  /*2b60*/  USEL UR7, URZ, 0x1, UP0 ;  /* 0x00000001ff077887 */ /* 0x000fe40008000000 */
[----:B------:R-:W-:-:S04]  /*2b70*/  USEL UR5, UR4, URZ, UP0 ;  /* 0x000000ff04057287 */ /* 0x000fc80008000000 */
[----:B------:R-:W-:Y:S02]  /*2b80*/  LOP3.LUT R12, R12, UR7, RZ, 0x3c, !PT ;  /* 0x000000070c0c7c12 */ /* 0x000fe4000f8e3cff */
[----:B-1----:R-:W-:-:S04]  /*2b90*/  SHF.L.U32 R4, R10, 0x1f, RZ ;  /* 0x0000001f0a047819 */ /* 0x002fc800000006ff */
[----:B------:R-:W1:Y:S02]  /*2ba0*/  SYNCS.PHASECHK.TRANS64.TRYWAIT P1, [R2+URZ+0x70], R4 ;  /* 0x00007004020075a7 */ /* 0x000e6400080211ff */
[----:B-1----:R-:W-:Y:S05]  /*2bb0*/  @!P1 BRA `(.L_x_51) ;  /* 0x0000004400f09947 */ /* 0x002fea0003800000 */
.L_x_118:
[C---:B-1----:R-:W-:Y:S01]  /*2bc0*/  LEA R4, R11.reuse, UR6, 0x4 ;  /* 0x000000060b047c11 */ /* 0x042fe2000f8e20ff */
[----:B------:R-:W-:Y:S01]  /*2bd0*/  VIADD R2, R2, 0x80 ;  /* 0x0000008002027836 */ /* 0x000fe20000000000 */
[----:B------:R-:W-:Y:S01]  /*2be0*/  SEL R8, R8, RZ, P0 ;  /* 0x000000ff08087207 */ /* 0x000fe20000000000 */
[----:B------:R-:W-:-:S03]  /*2bf0*/  VIADD R11, R11, 0x1 ;  /* 0x000000010b0b7836 */ /* 0x000fc60000000000 */
[----:B------:R-:W1:Y:S01]  /*2c00*/  LDS.128 R4, [R4+0x100] ;  /* 0x0001000004047984 */ /* 0x000e620000000c00 */
[----:B------:R-:W-:Y:S02]  /*2c10*/  PRMT R2, RZ, 0x654, R2 ;  /* 0x00000654ff027816 */ /* 0x000fe40000000002 */
[C---:B------:R-:W-:Y:S01]  /*2c20*/  ISETP.NE.AND P1, PT, R11.reuse, 0x2, PT ;  /* 0x000000020b00780c */ /* 0x040fe20003f25270 */
[----:B------:R-:W-:Y:S01]  /*2c30*/  @!PT LDS RZ, [RZ] ;  /* 0x00000000fffff984 */ /* 0x000fe20000000800 */
[----:B------:R-:W-:Y:S01]  /*2c40*/  @!PT LDS RZ, [RZ] ;  /* 0x00000000fffff984 */ /* 0x000fe20000000800 */
[----:B------:R-:W-:Y:S01]  /*2c50*/  @!PT LDS RZ, [RZ] ;  /* 0x00000000fffff984 */ /* 0x000fe20000000800 */
[----:B------:R-:W-:Y:S01]  /*2c60*/  @!PT LDS RZ, [RZ] ;  /* 0x00000000fffff984 */ /* 0x000fe20000000800 */
[----:B------:R2:W-:Y:S06]  /*2c70*/  MEMBAR.ALL.CTA ;  /* 0x0000000000007992 */ /* 0x0005ec0000008000 */
[----:B--2---:R-:W2:Y:S01]  /*2c80*/  FENCE.VIEW.ASYNC.S ;  /* 0x00000000000073c6 */ /* 0x004ea20000000000 */
[----:B------:R-:W-:Y:S01]  /*2c90*/  SEL R11, R11, RZ, P1 ;  /* 0x000000ff0b0b7207 */ /* 0x000fe20000800000 */
[----:B--2---:R2:W-:Y:S01]  /*2ca0*/  SYNCS.ARRIVE.TRANS64.RED.A1T0 RZ, [R2+URZ], RZ ;  /* 0x000000ff02ff79a7 */ /* 0x0045e200081004ff */
[----:B-1----:R-:W-:-:S02]  /*2cb0*/  LOP3.LUT P3, RZ, R6, 0x1, RZ, 0xc0, !PT ;  /* 0x0000000106ff7812 */ /* 0x002fc4000786c0ff */
[----:B------:R-:W-:-:S04]  /*2cc0*/  SEL R4, RZ, 0x1, P1 ;  /* 0x00000001ff047807 */ /* 0x000fc80000800000 */
[----:B------:R-:W-:Y:S02]  /*2cd0*/  LOP3.LUT R10, R10, R4, RZ, 0x3c, !PT ;  /* 0x000000040a0a7212 */ /* 0x000fe400078e3cff */
[----:B--2---:R-:W-:-:S04]  /*2ce0*/  SEL R2, RZ, 0x1, P0 ;  /* 0x00000001ff027807 */ /* 0x004fc80000000000 */
[----:B------:R-:W-:Y:S01]  /*2cf0*/  LOP3.LUT R9, R9, R2, RZ, 0x3c, !PT ;  /* 0x0000000209097212 */ /* 0x000fe200078e3cff */
[----:B------:R-:W-:Y:S06]  /*2d00*/  @P3 BRA `(.L_x_52) ;  /* 0xfffffffc002c3947 */ /* 0x000fec000383ffff */
[----:B------:R-:W-:Y:S01]  /*2d10*/  ULEA UR4, UR5, UR6, 0x3 ;  /* 0x0000000605047291 */ /* 0x000fe2000f8e18ff */
[----:B------:R-:W-:-:S08]  /*2d20*/  SHF.L.U32 R2, R12, 0x1f, RZ ;  /* 0x0000001f0c027819 */ /* 0x000fd000000006ff */
[----:B------:R-:W1:Y:S02]  /*2d30*/  SYNCS.PHASECHK.TRANS64 P0, [UR4+0x80], R2 ;  /* 0x00008002ff0075a7 */ /* 0x000e640008001004 */
[----:B-1----:R-:W-:Y:S05]  /*2d40*/  @P0 BRA `(.L_x_53) ;  /* 0x0000000000080947 */ /* 0x002fea0003800000 */
[----:B------:R-:W1:Y:S02]  /*2d50*/  SYNCS.PHASECHK.TRANS64.TRYWAIT P0, [UR4+0x80], R2 ;  /* 0x00008002ff0075a7 */ /* 0x000e640008001104 */
[----:B-1----:R-:W-:Y:S05]  /*2d60*/  @!P0 BRA `(.L_x_54) ;  /* 0x0000004400988947 */ /* 0x002fea0003800000 */
.L_x_53:
[----:B------:R-:W-:-:S04]  /*2d70*/  UIADD3 UR7, UPT, UPT, UR5, 0x1, URZ ;  /* 0x0000000105077890 */ /* 0x000fc8000fffe0ff */
[----:B------:R-:W-:-:S04]  /*2d80*/  UISETP.NE.AND UP0, UPT, UR7, 0x2, UPT ;  /* 0x000000020700788c */ /* 0x000fc8000bf05270 */
[----:B------:R-:W-:Y:S02]  /*2d90*/  USEL UR8, URZ, 0x1, UP0 ;  /* 0x00000001ff087887 */ /* 0x000fe40008000000 */
[----:B------:R-:W-:-:S04]  /*2da0*/  USEL UR7, UR7, URZ, UP0 ;  /* 0x000000ff07077287 */ /* 0x000fc80008000000 */
[----:B------:R-:W-:Y:S01]  /*2db0*/  ULEA UR7, UR7, UR6, 0x3 ;  /* 0x0000000607077291 */ /* 0x000fe2000f8e18ff */
[----:B-1----:R-:W-:-:S04]  /*2dc0*/  LOP3.LUT R2, R12, UR8, RZ, 0x3c, !PT ;  /* 0x000000080c027c12 */ /* 0x002fc8000f8e3cff */
[----:B------:R-:W-:-:S04]  /*2dd0*/  SHF.L.U32 R0, R2, 0x1f, RZ ;  /* 0x0000001f02007819 */ /* 0x000fc800000006ff */
[----:B------:R-:W1:Y:S02]  /*2de0*/  SYNCS.PHASECHK.TRANS64 P0, [UR7+0x80], R0 ;  /* 0x00008000ff0075a7 */ /* 0x000e640008001007 */
[----:B-1----:R-:W-:Y:S05]  /*2df0*/  @P0 EXIT ;  /* 0x000000000000094d */ /* 0x002fea0003800000 */
[----:B------:R-:W-:Y:S02]  /*2e00*/  SHF.L.U32 R2, R2, 0x1f, RZ ;  /* 0x0000001f02027819 */ /* 0x000fe400000006ff */
[----:B------:R-:W-:-:S07]  /*2e10*/  MOV R0, UR7 ;  /* 0x0000000700007c02 */ /* 0x000fce0008000f00 */
.L_x_55:
[----:B-1----:R1:W2:Y:S02]  /*2e20*/  SYNCS.PHASECHK.TRANS64.TRYWAIT P0, [R0+URZ+0x80], R2 ;  /* 0x00008002000075a7 */ /* 0x0022a400080011ff */
[----:B--2---:R-:W-:Y:S05]  /*2e30*/  @!P0 NANOSLEEP.SYNCS 0x989680 ;  /* 0x009896800000895d */ /* 0x004fea0003900000 */
[----:B------:R-:W2:Y:S02]  /*2e40*/  @!P0 SYNCS.PHASECHK.TRANS64 P0, [R0+URZ+0x80], R2 ;  /* 0x00008002000085a7 */ /* 0x000ea400080010ff */
[----:B--2---:R-:W-:Y:S05]  /*2e50*/  @P0 EXIT ;  /* 0x000000000000094d */ /* 0x004fea0003800000 */
[----:B------:R-:W-:Y:S05]  /*2e60*/  BRA `(.L_x_55) ;  /* 0xfffffffc00ec7947 */ /* 0x000fea000383ffff */
.L_x_48:
[----:B------:R-:W-:Y:S05]  /*2e70*/  BRA.U UP4, `(.L_x_56) ;  /* 0x0000000d04bc7547 */ /* 0x000fea000b800000 */
[----:B------:R-:W-:Y:S01]  /*2e80*/  UMOV UR4, 0x40 ;  /* 0x0000004000047882 */ /* 0x000fe20000000000 */
[----:B------:R-:W-:Y:S01]  /*2e90*/  NOP ;  /* 0x0000000000007918 */ /* 0x000fe20000000000 */
[----:B------:R-:W-:Y:S01]  /*2ea0*/  ULEA UR5, UR61, UR4, 0x18 ;  /* 0x000000043d057291 */ /* 0x000fe2000f8ec0ff */
[----:B------:R-:W-:Y:S02]  /*2eb0*/  UMOV UR6, 0x400 ;  /* 0x0000040000067882 */ /* 0x000fe40000000000 */
[----:B------:R-:W-:-:S06]  /*2ec0*/  ULEA UR6, UR61, UR6, 0x18 ;  /* 0x000000063d067291 */ /* 0x000fcc000f8ec0ff */
[----:B------:R-:W1:Y:S02]  /*2ed0*/  LDS.U8 R0, [UR5+0x1c] ;  /* 0x00001c05ff007984 */ /* 0x000e640008000000 */
[----:B-1----:R-:W-:-:S13]  /*2ee0*/  ISETP.NE.AND P0, PT, R0, RZ, PT ;  /* 0x000000ff0000720c */ /* 0x002fda0003f05270 */
[----:B------:R-:W-:Y:S05]  /*2ef0*/  @P0 BRA `(.L_x_57) ;  /* 0x0000000000580947 */ /* 0x000fea0003800000 */
[----:B------:R-:W-:-:S13]  /*2f00*/  ELECT P0, URZ, PT ;  /* 0x0000000000ff782f */ /* 0x000fda0003800000 */
[----:B------:R-:W-:Y:S05]  /*2f10*/  @!P0 BRA `(.L_x_58) ;  /* 0x0000000000608947 */ /* 0x000fea0003800000 */
[----:B------:R-:W-:Y:S01]  /*2f20*/  UMOV UR4, 0x10 ;  /* 0x0000001000047882 */ /* 0x000fe20000000000 */
[----:B------:R-:W-:Y:S01]  /*2f30*/  HFMA2 R0, -RZ, RZ, 0, 5.9604644775390625e-08 ;  /* 0x00000001ff007431 */ /* 0x000fe200000001ff */
[----:B------:R-:W-:-:S03]  /*2f40*/  MOV R3, 0xffff ;  /* 0x0000ffff00037802 */ /* 0x000fc60000000f00 */
[----:B------:R-:W-:Y:S04]  /*2f50*/  DEPBAR.LE SB1, 0x36 ;  /* 0x00009d800000791a */ /* 0x000fe80000000000 */
[----:B------:R-:W1:Y:S02]  /*2f60*/  UTCATOMSWS.FIND_AND_SET.ALIGN UP0, UR4, UR4 ;  /* 0x00000004000475e3 */ /* 0x000e640008000800 */
[----:B-1----:R-:W-:Y:S01]  /*2f70*/  MOV R4, UR4 ;  /* 0x0000000400047c02 */ /* 0x002fe20008000f00 */
[----:B------:R-:W-:Y:S06]  /*2f80*/  BRA.U UP0, `(.L_x_59) ;  /* 0x0000000100187547 */ /* 0x000fec000b800000 */
.L_x_60:
[----:B------:R-:W-:Y:S05]  /*2f90*/  NANOSLEEP 0x64 ;  /* 0x000000640000795d */ /* 0x000fea0003800000 */
[----:B------:R-:W-:-:S05]  /*2fa0*/  UMOV UR4, 0x10 ;  /* 0x0000001000047882 */ /* 0x000fca0000000000 */
[----:B------:R-:W-:Y:S04]  /*2fb0*/  DEPBAR.LE SB1, 0x36 ;  /* 0x00009d800000791a */ /* 0x000fe80000000000 */
[----:B------:R-:W1:Y:S02]  /*2fc0*/  UTCATOMSWS.FIND_AND_SET.ALIGN UP0, UR4, UR4 ;  /* 0x00000004000475e3 */ /* 0x000e640008000800 */
[----:B-1----:R-:W-:Y:S01]  /*2fd0*/  MOV R4, UR4 ;  /* 0x0000000400047c02 */ /* 0x002fe20008000f00 */
[----:B------:R-:W-:Y:S05]  /*2fe0*/  BRA.U !UP0, `(.L_x_60) ;  /* 0xfffffffd08e87547 */ /* 0x000fea000b83ffff */
.L_x_59:
[-C--:B------:R-:W-:Y:S02]  /*2ff0*/  SHF.L.U32 R3, R3, R4.reuse, RZ ;  /* 0x0000000403037219 */ /* 0x080fe400000006ff */
[----:B------:R-:W-:Y:S01]  /*3000*/  SHF.L.U32 R0, R0, R4, RZ ;  /* 0x0000000400007219 */ /* 0x000fe200000006ff */
[----:B------:R-:W-:Y:S02]  /*3010*/  IMAD.SHL.U32 R4, R4, 0x20, RZ ;  /* 0x0000002004047824 */ /* 0x000fe400078e00ff */
[----:B------:R1:W-:Y:S04]  /*3020*/  ATOMS.OR RZ, [UR5+0x14], R3 ;  /* 0x00001403ffff798c */ /* 0x0003e8000b000005 */
[----:B------:R1:W-:Y:S04]  /*3030*/  ATOMS.OR RZ, [UR5+0x18], R0 ;  /* 0x00001800ffff798c */ /* 0x0003e8000b000005 */
[----:B------:R1:W-:Y:S01]  /*3040*/  STS [UR6+0x120], R4 ;  /* 0x00012004ff007988 */ /* 0x0003e20008000806 */
[----:B------:R-:W-:Y:S05]  /*3050*/  BRA `(.L_x_58) ;  /* 0x0000000000107947 */ /* 0x000fea0003800000 */
.L_x_57:
[----:B------:R-:W-:Y:S02]  /*3060*/  MOV R0, 0xffffffff ;  /* 0xffffffff00007802 */ /* 0x000fe40000000f00 */
[----:B------:R-:W-:-:S03]  /*3070*/  MOV R4, 0x30a0 ;  /* 0x000030a000047802 */ /* 0x000fc60000000f00 */
[----:B------:R1:W-:Y:S04]  /*3080*/  STS [UR6+0x120], R0 ;  /* 0x00012000ff007988 */ /* 0x0003e80008000806 */
[----:B-1---5:R-:W-:Y:S05]  /*3090*/  CALL.REL.NOINC `($__internal_1_$__cuda_sm10x_tcgen05_guardrail_trap_phase_invalid_during_alloc) ;  /* 0x0000004800187944 */ /* 0x022fea0003c00000 */
.L_x_58:
[----:B------:R-:W-:Y:S05]  /*30a0*/  WARPSYNC.ALL ;  /* 0x0000000000007948 */ /* 0x000fea0003800000 */
[----:B------:R-:W2:Y:S01]  /*30b0*/  S2UR UR4, SR_CgaCtaId ;  /* 0x00000000000479c3 */ /* 0x000ea20000008800 */
[----:B------:R-:W-:Y:S01]  /*30c0*/  UMOV UR26, 0x400 ;  /* 0x00000400001a7882 */ /* 0x000fe20000000000 */
[----:B------:R-:W-:-:S06]  /*30d0*/  NOP ;  /* 0x0000000000007918 */ /* 0x000fcc0000000000 */
[----:B------:R-:W-:Y:S06]  /*30e0*/  BAR.ARV 0x6, 0xa0 ;  /* 0x0182800000007b1d */ /* 0x000fec0000002000 */
[----:B------:R-:W3:Y:S01]  /*30f0*/  LDCU UR5, c[0x0][0x38c] ;  /* 0x00007180ff0577ac */ /* 0x000ee20008000800 */
[----:B------:R-:W-:Y:S01]  /*3100*/  LOP3.LUT R2, R2, 0xffff, RZ, 0xc0, !PT ;  /* 0x0000ffff02027812 */ /* 0x000fe200078ec0ff */
[----:B------:R-:W-:Y:S01]  /*3110*/  IMAD.MOV.U32 R11, RZ, RZ, 0x1 ;  /* 0x00000001ff0b7424 */ /* 0x000fe200078e00ff */
[----:B------:R-:W-:Y:S01]  /*3120*/  CS2R R8, SRZ ;  /* 0x0000000000087805 */ /* 0x000fe2000001ff00 */
[----:B------:R-:W4:Y:S01]  /*3130*/  LDCU UR7, c[0x0][0x38c] ;  /* 0x00007180ff0777ac */ /* 0x000f220008000800 */
[----:B------:R-:W-:Y:S01]  /*3140*/  R2UR UR27, R2 ;  /* 0x00000000021b72ca */ /* 0x000fe200000e0000 */
[----:B------:R-:W-:Y:S01]  /*3150*/  IMAD.MOV.U32 R10, RZ, RZ, RZ ;  /* 0x000000ffff0a7224 */ /* 0x000fe200078e00ff */
[----:B------:R-:W-:Y:S01]  /*3160*/  UMOV UR31, URZ ;  /* 0x000000ff001f7c82 */ /* 0x000fe20008000000 */
[----:B------:R-:W-:Y:S01]  /*3170*/  UMOV UR22, URZ ;  /* 0x000000ff00167c82 */ /* 0x000fe20008000000 */
[----:B--2---:R-:W-:Y:S01]  /*3180*/  ULEA UR26, UR4, UR26, 0x18 ;  /* 0x0000001a041a7291 */ /* 0x004fe2000f8ec0ff */
[----:B------:R-:W-:Y:S01]  /*3190*/  UMOV UR38, 0x0 ;  /* 0x0000000000267882 */ /* 0x000fe20000000000 */
[----:B------:R-:W-:-:S02]  /*31a0*/  UMOV UR39, 0x8100010 ;  /* 0x0810001000277882 */ /* 0x000fc40000000000 */
[----:B------:R-:W-:Y:S02]  /*31b0*/  UIADD3 UR4, UPT, UPT, UR26, 0x4400, URZ ;  /* 0x000044001a047890 */ /* 0x000fe4000fffe0ff */
[----:B------:R-:W-:Y:S02]  /*31c0*/  UIADD3 UR6, UPT, UPT, UR26, 0x18400, URZ ;  /* 0x000184001a067890 */ /* 0x000fe4000fffe0ff */
[----:B---3--:R-:W-:Y:S01]  /*31d0*/  UIADD3 UR5, UPT, UPT, UR5, 0x7f, URZ ;  /* 0x0000007f05057890 */ /* 0x008fe2000fffe0ff */
[----:B-1----:R-:W1:Y:S01]  /*31e0*/  LDS R0, [UR26+0x120] ;  /* 0x0001201aff007984 */ /* 0x002e620008000800 */
[----:B------:R-:W-:Y:S01]  /*31f0*/  UMOV UR36, 0x0 ;  /* 0x0000000000247882 */ /* 0x000fe20000000000 */
[----:B------:R-:W-:Y:S01]  /*3200*/  UMOV UR37, 0x8100010 ;  /* 0x0810001000257882 */ /* 0x000fe20000000000 */
[----:B------:R-:W-:Y:S02]  /*3210*/  USHF.R.S32.HI UR40, URZ, 0x1f, UR5 ;  /* 0x0000001fff287899 */ /* 0x000fe40008011405 */
[----:B----4-:R-:W-:-:S02]  /*3220*/  UISETP.GE.AND UP4, UPT, UR7, 0x1, UPT ;  /* 0x000000010700788c */ /* 0x010fc4000bf86270 */
[----:B------:R-:W-:Y:S02]  /*3230*/  ULEA.HI UR40, UR40, UR5, URZ, 0x7 ;  /* 0x0000000528287291 */ /* 0x000fe4000f8f38ff */
[----:B------:R-:W-:Y:S02]  /*3240*/  USHF.R.U32.HI UR5, URZ, 0x4, UR4 ;  /* 0x00000004ff057899 */ /* 0x000fe40008011604 */
[----:B------:R-:W-:Y:S02]  /*3250*/  USHF.R.S32.HI UR40, URZ, 0x7, UR40 ;  /* 0x00000007ff287899 */ /* 0x000fe40008011428 */
[----:B------:R-:W-:Y:S02]  /*3260*/  USHF.R.U32.HI UR4, URZ, 0x4, UR6 ;  /* 0x00000004ff047899 */ /* 0x000fe40008011606 */
[----:B------:R-:W-:Y:S02]  /*3270*/  UISETP.LT.AND UP0, UPT, UR40, 0x1, UPT ;  /* 0x000000012800788c */ /* 0x000fe4000bf01270 */
[----:B------:R-:W-:-:S02]  /*3280*/  ULOP3.LUT UR5, UR5, 0x3fff, URZ, 0xc0, !UPT ;  /* 0x00003fff05057892 */ /* 0x000fc4000f8ec0ff */
[----:B------:R-:W-:Y:S02]  /*3290*/  ULOP3.LUT UR4, UR4, 0x3fff, URZ, 0xc0, !UPT ;  /* 0x00003fff04047892 */ /* 0x000fe4000f8ec0ff */
[----:B------:R-:W-:Y:S02]  /*32a0*/  USEL UR41, UR40, 0x1, !UP0 ;  /* 0x0000000128297887 */ /* 0x000fe4000c000000 */
[----:B------:R-:W-:Y:S02]  /*32b0*/  ULOP3.LUT UR28, UR5, 0x10000, URZ, 0xfc, !UPT ;  /* 0x00010000051c7892 */ /* 0x000fe4000f8efcff */
[----:B------:R-:W-:Y:S02]  /*32c0*/  ULOP3.LUT UR29, UR4, 0x10000, URZ, 0xfc, !UPT ;  /* 0x00010000041d7892 */ /* 0x000fe4000f8efcff */
[----:B------:R-:W-:Y:S01]  /*32d0*/  UIADD3 UR41, UPT, UPT, -UR41, URZ, URZ ;  /* 0x000000ff29297290 */ /* 0x000fe2000fffe1ff */
[----:B------:R-:W-:Y:S01]  /*32e0*/  UMOV UR34, 0x0 ;  /* 0x0000000000227882 */ /* 0x000fe20000000000 */
[----:B------:R-:W-:Y:S01]  /*32f0*/  UMOV UR35, 0x8100010 ;  /* 0x0810001000237882 */ /* 0x000fe20000000000 */
[----:B------:R-:W-:Y:S01]  /*3300*/  UMOV UR32, 0x0 ;  /* 0x0000000000207882 */ /* 0x000fe20000000000 */
[----:B------:R-:W-:Y:S01]  /*3310*/  UMOV UR33, 0x8100010 ;  /* 0x0810001000217882 */ /* 0x000fe20000000000 */
[----:B-1----:R-:W-:-:S15]  /*3320*/  R2UR UR42, R0 ;  /* 0x00000000002a72ca */ /* 0x002fde00000e0000 */
.L_x_67:
[----:B------:R-:W-:Y:S02]  /*3330*/  LEA R0, R10, UR26, 0x3 ;  /* 0x0000001a0a007c11 */ /* 0x000fe4000f8e18ff */
[----:B------:R-:W-:Y:S02]  /*3340*/  SHF.L.U32 R2, R9, 0x1f, RZ ;  /* 0x0000001f09027819 */ /* 0x000fe400000006ff */
[----:B------:R-:W-:Y:S01]  /*3350*/  PLOP3.LUT P0, PT, PT, PT, UP4, 0x80, 0x8 ;  /* 0x000000000008781c */ /* 0x000fe20003f0f048 */
[----:B------:R-:W-:Y:S01]  /*3360*/  VIADD R3, R0, 0x80 ;  /* 0x0000008000037836 */ /* 0x000fe20000000000 */
[----:B-1----:R-:W1:Y:S02]  /*3370*/  SYNCS.PHASECHK.TRANS64.TRYWAIT P1, [R0+URZ+0x70], R2 ;  /* 0x00007002000075a7 */ /* 0x002e6400080211ff */
[----:B-1-3--:R-:W-:Y:S09]  /*3380*/  @!P1 BRA `(.L_x_61) ;  /* 0x0000004000289947 */ /* 0x00aff20003800000 */
.L_x_120:
[----:B------:R-:W-:Y:S01]  /*3390*/  LEA R4, R10, UR26, 0x4 ;  /* 0x0000001a0a047c11 */ /* 0x000fe2000f8e20ff */
[----:B------:R-:W-:Y:S01]  /*33a0*/  @UP4 ULEA UR4, UR22, UR26, 0x3 ;  /* 0x0000001a16044291 */ /* 0x000fe2000f8e18ff */
[----:B------:R-:W-:Y:S01]  /*33b0*/  PLOP3.LUT P2, PT, PT, PT, PT, 0x80, 0x8 ;  /* 0x000000000008781c */ /* 0x000fe20003f4f070 */
[----:B------:R-:W-:Y:S01]  /*33c0*/  ULEA UR30, UR31, UR26, 0x3 ;  /* 0x0000001a1f1e7291 */ /* 0x000fe2000f8e18ff */
[----:B------:R-:W-:Y:S01]  /*33d0*/  PRMT R3, RZ, 0x654, R3 ;  /* 0x00000654ff037816 */ /* 0x000fe20000000003 */
[----:B------:R-:W-:Y:S01]  /*33e0*/  ULEA UR11, UR31, UR42, 0x6 ;  /* 0x0000002a1f0b7291 */ /* 0x000fe2000f8e30ff */
[----:B------:R-:W2:Y:S01]  /*33f0*/  LDS.128 R4, [R4+0x100] ;  /* 0x0001000004047984 */ /* 0x000ea20000000c00 */
[----:B-1----:R-:W-:Y:S02]  /*3400*/  @P0 SHF.L.U32 R2, R8, 0x1f, RZ ;  /* 0x0000001f08020819 */ /* 0x002fe400000006ff */
[----:B------:R-:W-:Y:S01]  /*3410*/  SHF.L.U32 R0, R11, 0x1f, RZ ;  /* 0x0000001f0b007819 */ /* 0x000fe200000006ff */
[----:B------:R-:W-:Y:S01]  /*3420*/  @!PT LDS RZ, [RZ] ;  /* 0x00000000fffff984 */ /* 0x000fe20000000800 */
[----:B------:R-:W-:Y:S01]  /*3430*/  @!PT LDS RZ, [RZ] ;  /* 0x00000000fffff984 */ /* 0x000fe20000000800 */
[----:B------:R-:W-:Y:S01]  /*3440*/  @!PT LDS RZ, [RZ] ;  /* 0x00000000fffff984 */ /* 0x000fe20000000800 */
[----:B------:R-:W-:Y:S01]  /*3450*/  @!PT LDS RZ, [RZ] ;  /* 0x00000000fffff984 */ /* 0x000fe20000000800 */
[----:B------:R1:W-:Y:S06]  /*3460*/  MEMBAR.ALL.CTA ;  /* 0x0000000000007992 */ /* 0x0003ec0000008000 */
[----:B-1----:R-:W1:Y:S02]  /*3470*/  FENCE.VIEW.ASYNC.S ;  /* 0x00000000000073c6 */ /* 0x002e640000000000 */
[----:B-1----:R1:W-:Y:S01]  /*3480*/  SYNCS.ARRIVE.TRANS64.RED.A1T0 RZ, [R3+URZ], RZ ;  /* 0x000000ff03ff79a7 */ /* 0x0023e200081004ff */
[----:B------:R1:W3:Y:S01]  /*3490*/  @P0 SYNCS.PHASECHK.TRANS64.TRYWAIT P2, [UR4], R2 ;  /* 0x00000002ff0005a7 */ /* 0x0002e20008041104 */
[----:B--2---:R-:W-:Y:S01]  /*34a0*/  LOP3.LUT P1, RZ, R6, 0x1, RZ, 0xc0, !PT ;  /* 0x0000000106ff7812 */ /* 0x004fe2000782c0ff */
[----:B------:R-:W2:Y:S02]  /*34b0*/  SYNCS.PHASECHK.TRANS64.TRYWAIT P0, [UR30+0xb0], R0 ;  /* 0x0000b000ff0075a7 */ /* 0x000ea4000800111e */
[----:B-123--:R-:W-:Y:S10]  /*34c0*/  @!P0 BRA `(.L_x_62) ;  /* 0x0000003c00ec8947 */ /* 0x00eff40003800000 */
.L_x_122:
[----:B------:R-:W-:Y:S01]  /*34d0*/  IADD3 R10, PT, PT, R10, 0x1, RZ ;  /* 0x000000010a0a7810 */ /* 0x000fe20007ffe0ff */
[----:B------:R-:W-:Y:S06]  /*34e0*/  BRA.U !UP4, `(.L_x_63) ;  /* 0x000000010cc07547 */ /* 0x000fec000b800000 */
[----:B------:R-:W-:Y:S01]  /*34f0*/  UPLOP3.LUT UP2, UPT, UPT, UPT, UPT, 0x40, 0x4 ;  /* 0x000000000004789c */ /* 0x000fe20003f4e870 */
[----:B------:R-:W-:Y:S01]  /*3500*/  UMOV UR24, UR41 ;  /* 0x0000002900187c82 */ /* 0x000fe20008000000 */
[----:B------:R-:W-:Y:S01]  /*3510*/  UMOV UR23, UR40 ;  /* 0x0000002800177c82 */ /* 0x000fe20008000000 */
[----:B------:R-:W-:-:S08]  /*3520*/  UMOV UR10, UR22 ;  /* 0x00000016000a7c82 */ /* 0x000fd00008000000 */
.L_x_66:
[----:B------:R-:W-:Y:S02]  /*3530*/  UIADD3 UR24, UPT, UPT, UR24, 0x1, URZ ;  /* 0x0000000118187890 */ /* 0x000fe4000fffe0ff */
[----:B--2---:R-:W-:Y:S02]  /*3540*/  ULEA UR5, UR10, UR26, 0x3 ;  /* 0x0000001a0a057291 */ /* 0x004fe4000f8e18ff */
[----:B------:R-:W-:Y:S01]  /*3550*/  UISETP.NE.AND UP3, UPT, UR24, URZ, UPT ;  /* 0x000000ff1800728c */ /* 0x000fe2000bf65270 */
[----:B---3--:R-:W-:Y:S10]  /*3560*/  @P2 BRA `(.L_x_64) ;  /* 0x00000000000c2947 */ /* 0x008ff40003800000 */
[----:B-1----:R-:W-:Y:S04]  /*3570*/  SHF.L.U32 R2, R8, 0x1f, RZ ;  /* 0x0000001f08027819 */ /* 0x002fe800000006ff */
[----:B------:R-:W1:Y:S02]  /*3580*/  SYNCS.PHASECHK.TRANS64.TRYWAIT P0, [UR5], R2 ;  /* 0x00000002ff0075a7 */ /* 0x000e640008001105 */
[----:B-1----:R-:W-:Y:S05]  /*3590*/  @!P0 BRA `(.L_x_65) ;  /* 0x0000003c00d08947 */ /* 0x002fea0003800000 */
.L_x_64:
[----:B------:R-:W-:Y:S01]  /*35a0*/  UISETP.NE.AND UP0, UPT, UR23, 0x1, UPT ;  /* 0x000000011700788c */ /* 0x000fe2000bf05270 */
[----:B------:R-:W-:Y:S01]  /*35b0*/  PLOP3.LUT P2, PT, PT, PT, PT, 0x80, 0x8 ;  /* 0x000000000008781c */ /* 0x000fe20003f4f070 */
[----:B------:R-:W-:Y:S02]  /*35c0*/  UIADD3 UR4, UPT, UPT, UR10, 0x1, URZ ;  /* 0x000000010a047890 */ /* 0x000fe4000fffe0ff */
[----:B------:R-:W-:Y:S02]  /*35d0*/  UIADD3 UR25, UPT, UPT, UR5, 0x28, URZ ;  /* 0x0000002805197890 */ /* 0x000fe4000fffe0ff */
[----:B------:R-:W-:Y:S01]  /*35e0*/  UISETP.NE.AND UP1, UPT, UR4, 0x5, UPT ;  /* 0x000000050400788c */ /* 0x000fe2000bf25270 */
[----:B------:R-:W-:Y:S01]  /*35f0*/  PLOP3.LUT P0, PT, PT, PT, UP0, 0x80, 0x8 ;  /* 0x000000000008781c */ /* 0x000fe20003f0f008 */
[----:B------:R-:W-:Y:S02]  /*3600*/  UIADD3 UR23, UPT, UPT, UR23, -0x1, URZ ;  /* 0xffffffff17177890 */ /* 0x000fe4000fffe0ff */
[----:B------:R-:W-:Y:S02]  /*3610*/  USEL UR6, URZ, 0x1, UP1 ;  /* 0x00000001ff067887 */ /* 0x000fe40008800000 */
[----:B------:R-:W-:Y:S01]  /*3620*/  USEL UR22, UR4, URZ, UP1 ;  /* 0x000000ff04167287 */ /* 0x000fe20008800000 */
[----:B------:R-:W-:Y:S01]  /*3630*/  UMOV UR7, 0x40004040 ;  /* 0x4000404000077882 */ /* 0x000fe20000000000 */
[----:B------:R-:W-:Y:S02]  /*3640*/  UMOV UR5, 0x40004040 ;  /* 0x4000404000057882 */ /* 0x000fe40000000000 */
[----:B------:R-:W-:Y:S01]  /*3650*/  @UP0 ULEA UR4, UR22, UR26, 0x3 ;  /* 0x0000001a16040291 */ /* 0x000fe2000f8e18ff */
[----:B------:R-:W-:Y:S01]  /*3660*/  LOP3.LUT R8, R8, UR6, RZ, 0x3c, !PT ;  /* 0x0000000608087c12 */ /* 0x000fe2000f8e3cff */
[----:B------:R-:W-:Y:S01]  /*3670*/  ULEA UR6, UR10, UR29, 0x9 ;  /* 0x0000001d0a067291 */ /* 0x000fe2000f8e48ff */
[----:B------:R-:W-:Y:S02]  /*3680*/  UMOV UR21, 0x40004040 ;  /* 0x4000404000157882 */ /* 0x000fe40000000000 */
[----:B-1----:R-:W-:Y:S01]  /*3690*/  @P0 SHF.L.U32 R0, R8, 0x1f, RZ ;  /* 0x0000001f08000819 */ /* 0x002fe200000006ff */
[----:B------:R-:W-:Y:S02]  /*36a0*/  UIADD3 UR20, UPT, UPT, UR6, 0x2, URZ ;  /* 0x0000000206147890 */ /* 0x000fe4000fffe0ff */
[----:B------:R-:W-:Y:S01]  /*36b0*/  UIADD3 UR16, UPT, UPT, UR6, 0x4, URZ ;  /* 0x0000000406107890 */ /* 0x000fe2000fffe0ff */
[----:B------:R2:W3:Y:S01]  /*36c0*/  @P0 SYNCS.PHASECHK.TRANS64.TRYWAIT P2, [UR4], R0 ;  /* 0x00000000ff0005a7 */ /* 0x0004e20008041104 */
[----:B------:R-:W-:Y:S02]  /*36d0*/  ULEA UR4, UR10, UR28, 0xa ;  /* 0x0000001c0a047291 */ /* 0x000fe4000f8e50ff */
[----:B------:R-:W-:Y:S02]  /*36e0*/  UIADD3 UR12, UPT, UPT, UR6, 0x6, URZ ;  /* 0x00000006060c7890 */ /* 0x000fe4000fffe0ff */
[----:B------:R-:W-:Y:S02]  /*36f0*/  UIADD3 UR18, UPT, UPT, UR4, 0x2, URZ ;  /* 0x0000000204127890 */ /* 0x000fe4000fffe0ff */
[----:B------:R-:W-:Y:S02]  /*3700*/  UIADD3 UR14, UPT, UPT, UR4, 0x4, URZ ;  /* 0x00000004040e7890 */ /* 0x000fe4000fffe0ff */
[----:B------:R-:W-:Y:S01]  /*3710*/  UIADD3 UR8, UPT, UPT, UR4, 0x6, URZ ;  /* 0x0000000604087890 */ /* 0x000fe2000fffe0ff */
[----:B------:R2:W-:Y:S01]  /*3720*/  UTCQMMA gdesc[UR4], gdesc[UR6], tmem[UR11], tmem[UR38], idesc[UR39], UP2 ;  /* 0x00ff2606040075ea */ /* 0x0005e2000900030b */
[----:B------:R-:W-:Y:S01]  /*3730*/  UPLOP3.LUT UP2, UPT, UPT, UPT, UPT, 0x80, 0x8 ;  /* 0x000000000008789c */ /* 0x000fe20003f4f070 */
[----:B------:R-:W-:Y:S01]  /*3740*/  UMOV UR19, 0x40004040 ;  /* 0x4000404000137882 */ /* 0x000fe20000000000 */
[----:B------:R-:W-:Y:S01]  /*3750*/  UMOV UR17, 0x40004040 ;  /* 0x4000404000117882 */ /* 0x000fe20000000000 */
[----:B------:R2:W-:Y:S01]  /*3760*/  UTCQMMA gdesc[UR18], gdesc[UR20], tmem[UR11], tmem[UR36], idesc[UR37], UPT ;  /* 0x00ff2414120075ea */ /* 0x0005e2000b80030b */
[----:B------:R-:W-:Y:S01]  /*3770*/  UMOV UR15, 0x40004040 ;  /* 0x40004040000f7882 */ /* 0x000fe20000000000 */
[----:B------:R-:W-:Y:S01]  /*3780*/  UMOV UR13, 0x40004040 ;  /* 0x40004040000d7882 */ /* 0x000fe20000000000 */
[----:B------:R-:W-:Y:S01]  /*3790*/  UMOV UR9, 0x40004040 ;  /* 0x4000404000097882 */ /* 0x000fe20000000000 */
[----:B------:R2:W-:Y:S01]  /*37a0*/  UTCQMMA gdesc[UR14], gdesc[UR16], tmem[UR11], tmem[UR34], idesc[UR35], UPT ;  /* 0x00ff22100e0075ea */ /* 0x0005e2000b80030b */
[----:B------:R2:W-:Y:S01]  /*37b0*/  UTCQMMA gdesc[UR8], gdesc[UR12], tmem[UR11], tmem[UR32], idesc[UR33], UPT ;  /* 0x00ff200c080075ea */ /* 0x0005e2000b80030b */
[----:B------:R2:W-:Y:S01]  /*37c0*/  UTCBAR.MULTICAST [UR25], URZ, UR27 ;  /* 0x000000ff190073e9 */ /* 0x0005e2000800081b */
[----:B------:R-:W-:Y:S01]  /*37d0*/  UMOV UR10, UR22 ;  /* 0x00000016000a7c82 */ /* 0x000fe20008000000 */
[----:B------:R-:W-:Y:S05]  /*37e0*/  BRA.U UP3, `(.L_x_66) ;  /* 0xfffffffd03507547 */ /* 0x000fea000b83ffff */
.L_x_63:
[----:B--2---:R-:W-:Y:S01]  /*37f0*/  UIADD3 UR4, UPT, UPT, UR31, 0x1, URZ ;  /* 0x000000011f047890 */ /* 0x004fe2000fffe0ff */
[C---:B------:R-:W-:Y:S01]  /*3800*/  ISETP.NE.AND P0, PT, R10.reuse, 0x2, PT ;  /* 0x000000020a00780c */ /* 0x040fe20003f05270 */
[----:B------:R-:W-:Y:S02]  /*3810*/  UIADD3 UR5, UPT, UPT, UR30, 0x90, URZ ;  /* 0x000000901e057890 */ /* 0x000fe4000fffe0ff */
[----:B------:R-:W-:Y:S01]  /*3820*/  UISETP.NE.AND UP0, UPT, UR4, 0x4, UPT ;  /* 0x000000040400788c */ /* 0x000fe2000bf05270 */
[----:B-1----:R-:W-:Y:S02]  /*3830*/  SEL R0, RZ, 0x1, P0 ;  /* 0x00000001ff007807 */ /* 0x002fe40000000000 */
[----:B------:R-:W-:Y:S01]  /*3840*/  SEL R10, R10, RZ, P0 ;  /* 0x000000ff0a0a7207 */ /* 0x000fe20000000000 */
[----:B------:R-:W-:Y:S01]  /*3850*/  USEL UR6, URZ, 0x1, UP0 ;  /* 0x00000001ff067887 */ /* 0x000fe20008000000 */
[----:B------:R-:W-:Y:S01]  /*3860*/  LOP3.LUT R9, R9, R0, RZ, 0x3c, !PT ;  /* 0x0000000009097212 */ /* 0x000fe200078e3cff */
[----:B------:R-:W-:Y:S01]  /*3870*/  USEL UR31, UR4, URZ, UP0 ;  /* 0x000000ff041f7287 */ /* 0x000fe20008000000 */
[----:B------:R1:W-:Y:S03]  /*3880*/  UTCBAR [UR5], URZ ;  /* 0x000000ff050073e9 */ /* 0x0003e600080000ff */
[----:B------:R-:W-:Y:S01]  /*3890*/  LOP3.LUT R11, R11, UR6, RZ, 0x3c, !PT ;  /* 0x000000060b0b7c12 */ /* 0x000fe2000f8e3cff */
[----:B------:R-:W-:Y:S07]  /*38a0*/  @P1 BRA `(.L_x_67) ;  /* 0xfffffff800a01947 */ /* 0x000fee000383ffff */
[----:B------:R-:W2:Y:S01]  /*38b0*/  S2UR UR8, SR_CgaCtaId ;  /* 0x00000000000879c3 */ /* 0x000ea20000008800 */
[----:B------:R-:W-:Y:S01]  /*38c0*/  ELECT P0, URZ, PT ;  /* 0x0000000000ff782f */ /* 0x000fe20003800000 */
[----:B------:R-:W-:Y:S01]  /*38d0*/  IMAD.MOV.U32 R0, RZ, RZ, 0x1 ;  /* 0x00000001ff007424 */ /* 0x000fe200078e00ff */
[----:B------:R-:W-:Y:S01]  /*38e0*/  UIADD3 UR26, UPT, UPT, UR26, 0xb0, URZ ;  /* 0x000000b01a1a7890 */ /* 0x000fe2000fffe0ff */
[----:B------:R-:W-:Y:S01]  /*38f0*/  SHF.L.U32 R2, R11, 0x1f, RZ ;  /* 0x0000001f0b027819 */ /* 0x000fe200000006ff */
[----:B------:R-:W-:-:S03]  /*3900*/  UMOV UR4, 0x40 ;  /* 0x0000004000047882 */ /* 0x000fc60000000000 */
[----:B------:R-:W-:Y:S01]  /*3910*/  UVIRTCOUNT.DEALLOC.SMPOOL 0x80 ;  /* 0x000000800000784c */ /* 0x000fe20000000000 */
[----:B--2---:R-:W-:Y:S02]  /*3920*/  ULEA UR8, UR8, UR4, 0x18 ;  /* 0x0000000408087291 */ /* 0x004fe4000f8ec0ff */
[----:B------:R-:W-:-:S07]  /*3930*/  ULEA UR4, UR31, UR26, 0x3 ;  /* 0x0000001a1f047291 */ /* 0x000fce000f8e18ff */
[----:B------:R2:W-:Y:S02]  /*3940*/  @P0 STS.U8 [UR8+0x1c], R0 ;  /* 0x00001c00ff000988 */ /* 0x0005e40008000008 */
[----:B------:R-:W4:Y:S02]  /*3950*/  SYNCS.PHASECHK.TRANS64.TRYWAIT P0, [UR4], R2 ;  /* 0x00000002ff0075a7 */ /* 0x000f240008001104 */
[----:B--2-4-:R-:W-:Y:S05]  /*3960*/  @!P0 BRA `(.L_x_68) ;  /* 0x0000003800f48947 */ /* 0x014fea0003800000 */
.L_x_125:
[----:B------:R-:W-:-:S04]  /*3970*/  UIADD3 UR4, UPT, UPT, UR31, 0x1, URZ ;  /* 0x000000011f047890 */ /* 0x000fc8000fffe0ff */
[----:B------:R-:W-:-:S04]  /*3980*/  UISETP.NE.AND UP0, UPT, UR4, 0x4, UPT ;  /* 0x000000040400788c */ /* 0x000fc8000bf05270 */
[----:B------:R-:W-:Y:S02]  /*3990*/  USEL UR6, URZ, 0x1, UP0 ;  /* 0x00000001ff067887 */ /* 0x000fe40008000000 */
[----:B------:R-:W-:-:S04]  /*39a0*/  USEL UR4, UR4, URZ, UP0 ;  /* 0x000000ff04047287 */ /* 0x000fc80008000000 */
[----:B-1----:R-:W-:Y:S01]  /*39b0*/  ULEA UR5, UR4, UR26, 0x3 ;  /* 0x0000001a04057291 */ /* 0x002fe2000f8e18ff */
[----:B--2---:R-:W-:-:S04]  /*39c0*/  LOP3.LUT R2, R11, UR6, RZ, 0x3c, !PT ;  /* 0x000000060b027c12 */ /* 0x004fc8000f8e3cff */
[----:B------:R-:W-:-:S04]  /*39d0*/  SHF.L.U32 R3, R2, 0x1f, RZ ;  /* 0x0000001f02037819 */ /* 0x000fc800000006ff */
[----:B------:R-:W1:Y:S02]  /*39e0*/  SYNCS.PHASECHK.TRANS64.TRYWAIT P0, [UR5], R3 ;  /* 0x00000003ff0075a7 */ /* 0x000e640008001105 */
[----:B-1----:R-:W-:Y:S05]  /*39f0*/  @!P0 BRA `(.L_x_69) ;  /* 0x0000003800e88947 */ /* 0x002fea0003800000 */
.L_x_127:
        /* <DEDUP_REMOVED lines=9> */
.L_x_129:
[----:B------:R-:W-:-:S04]  /*3a90*/  UIADD3 UR4, UPT, UPT, UR4, 0x1, URZ ;  /* 0x0000000104047890 */ /* 0x000fc8000fffe0ff */
[----:B------:R-:W-:-:S04]  /*3aa0*/  UISETP.NE.AND UP0, UPT, UR4, 0x4, UPT ;  /* 0x000000040400788c */ /* 0x000fc8000bf05270 */
[----:B------:R-:W-:Y:S02]  /*3ab0*/  USEL UR5, URZ, 0x1, UP0 ;  /* 0x00000001ff057887 */ /* 0x000fe40008000000 */
[----:B------:R-:W-:-:S04]  /*3ac0*/  USEL UR4, UR4, URZ, UP0 ;  /* 0x000000ff04047287 */ /* 0x000fc80008000000 */
[----:B------:R-:W-:Y:S01]  /*3ad0*/  ULEA UR4, UR4, UR26, 0x3 ;  /* 0x0000001a04047291 */ /* 0x000fe2000f8e18ff */
[----:B------:R-:W-:-:S04]  /*3ae0*/  LOP3.LUT R2, R2, UR5, RZ, 0x3c, !PT ;  /* 0x0000000502027c12 */ /* 0x000fc8000f8e3cff */
[----:B------:R-:W-:-:S04]  /*3af0*/  SHF.L.U32 R2, R2, 0x1f, RZ ;  /* 0x0000001f02027819 */ /* 0x000fc800000006ff */
[----:B------:R-:W2:Y:S02]  /*3b00*/  SYNCS.PHASECHK.TRANS64.TRYWAIT P0, [UR4], R2 ;  /* 0x00000002ff0075a7 */ /* 0x000ea40008001104 */
[----:B--2---:R-:W-:Y:S05]  /*3b10*/  @!P0 BRA `(.L_x_71) ;  /* 0x0000003800d08947 */ /* 0x004fea0003800000 */
.L_x_131:
[----:B------:R-:W-:Y:S01]  /*3b20*/  NOP ;  /* 0x0000000000007918 */ /* 0x000fe20000000000 */
[----:B-1----:R-:W1:Y:S01]  /*3b30*/  LDS R0, [UR8+0x14] ;  /* 0x00001408ff007984 */ /* 0x002e620008000800 */
[----:B------:R-:W-:Y:S01]  /*3b40*/  ULOP3.LUT UR4, UR42, 0xffff, URZ, 0xc0, !UPT ;  /* 0x0000ffff2a047892 */ /* 0x000fe2000f8ec0ff */
[----:B------:R-:W-:Y:S01]  /*3b50*/  UMOV UR5, 0xffff ;  /* 0x0000ffff00057882 */ /* 0x000fe20000000000 */
[----:B------:R-:W-:Y:S02]  /*3b60*/  UMOV UR6, 0x1 ;  /* 0x0000000100067882 */ /* 0x000fe40000000000 */
[----:B------:R-:W-:-:S04]  /*3b70*/  USHF.R.U32.HI UR4, URZ, 0x5, UR4 ;  /* 0x00000005ff047899 */ /* 0x000fc80008011604 */
[----:B------:R-:W-:Y:S02]  /*3b80*/  USHF.L.U32 UR5, UR5, UR4, URZ ;  /* 0x0000000405057299 */ /* 0x000fe400080006ff */
[----:B------:R-:W-:-:S04]  /*3b90*/  USHF.L.U32 UR4, UR6, UR4, URZ ;  /* 0x0000000406047299 */ /* 0x000fc800080006ff */
[----:B-1----:R-:W-:-:S04]  /*3ba0*/  LOP3.LUT R0, R0, UR5, RZ, 0xc0, !PT ;  /* 0x0000000500007c12 */ /* 0x002fc8000f8ec0ff */
[----:B------:R-:W-:-:S13]  /*3bb0*/  ISETP.NE.AND P0, PT, R0, UR5, PT ;  /* 0x0000000500007c0c */ /* 0x000fda000bf05270 */
[----:B------:R-:W-:Y:S05]  /*3bc0*/  @P0 BRA `(.L_x_72) ;  /* 0x0000000000580947 */ /* 0x000fea0003800000 */
[----:B------:R-:W1:Y:S02]  /*3bd0*/  LDS R0, [UR8+0x18] ;  /* 0x00001808ff007984 */ /* 0x000e640008000800 */
[----:B-1----:R-:W-:-:S04]  /*3be0*/  LOP3.LUT R0, R0, UR4, RZ, 0xc0, !PT ;  /* 0x0000000400007c12 */ /* 0x002fc8000f8ec0ff */
[----:B------:R-:W-:-:S13]  /*3bf0*/  ISETP.NE.AND P0, PT, R0, UR4, PT ;  /* 0x0000000400007c0c */ /* 0x000fda000bf05270 */
[----:B------:R-:W-:Y:S05]  /*3c00*/  @P0 BRA `(.L_x_73) ;  /* 0x00000000003c0947 */ /* 0x000fea0003800000 */
[----:B------:R-:W1:Y:S01]  /*3c10*/  S2R R2, SR_LANEID ;  /* 0x0000000000027919 */ /* 0x000e620000000000 */
[----:B------:R-:W-:-:S06]  /*3c20*/  ULOP3.LUT UR5, URZ, UR5, URZ, 0x33, !UPT ;  /* 0x00000005ff057292 */ /* 0x000fcc000f8e33ff */
[----:B------:R-:W-:-:S04]  /*3c30*/  IMAD.U32 R0, RZ, RZ, UR5 ;  /* 0x00000005ff007e24 */ /* 0x000fc8000f8e00ff */
[----:B------:R2:W4:Y:S02]  /*3c40*/  REDUX UR7, R0 ;  /* 0x00000000000773c4 */ /* 0x0005240000000000 */
[----:B------:R1:W-:Y:S01]  /*3c50*/  UTCATOMSWS.AND URZ, UR5 ;  /* 0x0000000500ff79e3 */ /* 0x0003e20008000000 */
[----:B--2---:R-:W-:Y:S01]  /*3c60*/  LOP3.LUT R0, RZ, UR4, RZ, 0x33, !PT ;  /* 0x00000004ff007c12 */ /* 0x004fe2000f8e33ff */
[----:B------:R-:W-:Y:S02]  /*3c70*/  VOTEU.ANY UR4, UPT, PT ;  /* 0x0000000000047886 */ /* 0x000fe400038e0100 */
[----:B------:R-:W-:Y:S02]  /*3c80*/  UFLO.U32 UR4, UR4 ;  /* 0x00000004000472bd */ /* 0x000fe400080e0000 */
[----:B------:R-:W2:Y:S04]  /*3c90*/  REDUX UR6, R0 ;  /* 0x00000000000673c4 */ /* 0x000ea80000000000 */
[----:B-1----:R-:W-:-:S02]  /*3ca0*/  ISETP.EQ.U32.AND P0, PT, R2, UR4, PT ;  /* 0x0000000402007c0c */ /* 0x002fc4000bf02070 */
[----:B----4-:R-:W-:-:S11]  /*3cb0*/  MOV R2, UR7 ;  /* 0x0000000700027c02 */ /* 0x010fd60008000f00 */
[----:B------:R1:W-:Y:S01]  /*3cc0*/  @P0 ATOMS.AND RZ, [UR8+0x14], R2 ;  /* 0x00001402ffff098c */ /* 0x0003e2000a800008 */
[----:B--2---:R-:W-:-:S05]  /*3cd0*/  IMAD.U32 R0, RZ, RZ, UR6 ;  /* 0x00000006ff007e24 */ /* 0x004fca000f8e00ff */
[----:B------:R1:W-:Y:S01]  /*3ce0*/  @P0 ATOMS.AND RZ, [UR8+0x18], R0 ;  /* 0x00001800ffff098c */ /* 0x0003e2000a800008 */
[----:B------:R-:W-:Y:S05]  /*3cf0*/  BRA `(.L_x_74) ;  /* 0x0000000000147947 */ /* 0x000fea0003800000 */
.L_x_73:
[----:B------:R-:W-:Y:S02]  /*3d00*/  MOV R2, 0x3d20 ;  /* 0x00003d2000027802 */ /* 0x000fe40000000f00 */
[----:B---3-5:R-:W-:Y:S05]  /*3d10*/  CALL.REL.NOINC `($__internal_0_$__cuda_sm10x_tcgen05_guardrail_trap_col_being_dealloced_not_returned_by_alloc) ;  /* 0x0000003800ec7944 */ /* 0x028fea0003c00000 */
[----:B------:R-:W-:Y:S05]  /*3d20*/  BRA `(.L_x_74) ;  /* 0x0000000000087947 */ /* 0x000fea0003800000 */
.L_x_72:
[----:B------:R-:W-:Y:S02]  /*3d30*/  MOV R2, 0x3d50 ;  /* 0x00003d5000027802 */ /* 0x000fe40000000f00 */
[----:B---3-5:R-:W-:Y:S05]  /*3d40*/  CALL.REL.NOINC `($__internal_2_$__cuda_sm10x_tcgen05_guardrail_trap_unallocated_columns_being_dealloced) ;  /* 0x0000003800f87944 */ /* 0x028fea0003c00000 */
.L_x_74:
[----:B------:R-:W-:Y:S01]  /*3d50*/  NOP ;  /* 0x0000000000007918 */ /* 0x000fe20000000000 */
[----:B------:R-:W-:Y:S05]  /*3d60*/  EXIT ;  /* 0x000000000000794d */ /* 0x000fea0003800000 */
.L_x_56:
[----:B------:R-:W-:-:S09]  /*3d70*/  UISETP.NE.OR UP0, UPT, UR22, 0x3, !UP3 ;  /* 0x000000031600788c */ /* 0x000fd2000df05670 */
[----:B------:R-:W-:Y:S05]  /*3d80*/  BRA.U UP0, `(.L_x_75) ;  /* 0x0000000d00087547 */ /* 0x000fea000b800000 */
[----:B------:R-:W1:Y:S01]  /*3d90*/  LDCU UR26, c[0x0][0x370] ;  /* 0x00006e00ff1a77ac */ /* 0x000e620008000800 */
[----:B------:R-:W2:Y:S01]  /*3da0*/  LDC.64 R16, c[0x0][0x348] ;  /* 0x0000d200ff107b82 */ /* 0x000ea20000000a00 */
[----:B------:R-:W-:Y:S02]  /*3db0*/  HFMA2 R13, -RZ, RZ, 0, 0 ;  /* 0x00000000ff0d7431 */ /* 0x000fe400000001ff */
[----:B------:R-:W-:Y:S01]  /*3dc0*/  IMAD.MOV.U32 R15, RZ, RZ, 0x1 ;  /* 0x00000001ff0f7424 */ /* 0x000fe200078e00ff */
[----:B------:R-:W1:Y:S01]  /*3dd0*/  LDCU.128 UR28, c[0x0][0xb10] ;  /* 0x00016200ff1c77ac */ /* 0x000e620008000c00 */
[----:B------:R-:W-:Y:S01]  /*3de0*/  IMAD.MOV.U32 R14, RZ, RZ, RZ ;  /* 0x000000ffff0e7224 */ /* 0x000fe200078e00ff */
[----:B------:R-:W-:Y:S01]  /*3df0*/  MOV R12, 0x2000 ;  /* 0x00002000000c7802 */ /* 0x000fe20000000f00 */
[----:B------:R-:W3:Y:S01]  /*3e00*/  LDCU UR25, c[0x0][0x374] ;  /* 0x00006e80ff1977ac */ /* 0x000ee20008000800 */
[----:B------:R-:W4:Y:S01]  /*3e10*/  LDC.64 R2, c[0x0][0x888] ;  /* 0x00022200ff027b82 */ /* 0x000f220000000a00 */
[----:B------:R-:W3:Y:S01]  /*3e20*/  LDCU UR16, c[0x0][0xb0c] ;  /* 0x00016180ff1077ac */ /* 0x000ee20008000800 */
[----:B------:R-:W2:Y:S06]  /*3e30*/  LDCU UR35, c[0x0][0xb20] ;  /* 0x00016400ff2377ac */ /* 0x000eac0008000800 */
[----:B------:R-:W4:Y:S01]  /*3e40*/  LDC.64 R4, c[0x0][0x890] ;  /* 0x00022400ff047b82 */ /* 0x000f220000000a00 */
[----:B------:R-:W2:Y:S01]  /*3e50*/  LDCU UR4, c[0x0][0xb30] ;  /* 0x00016600ff0477ac */ /* 0x000ea20008000800 */
[----:B------:R-:W-:Y:S01]  /*3e60*/  UMOV UR17, 0x400 ;  /* 0x0000040000117882 */ /* 0x000fe20000000000 */
[----:B-1----:R-:W-:-:S02]  /*3e70*/  UIMAD.WIDE.U32 UR6, UR26, UR28, URZ ;  /* 0x0000001c1a0672a5 */ /* 0x002fc4000f8e00ff */
[----:B---3--:R-:W-:Y:S02]  /*3e80*/  UIMAD.WIDE.U32 UR8, UR25, UR31, URZ ;  /* 0x0000001f190872a5 */ /* 0x008fe4000f8e00ff */
[----:B------:R-:W-:Y:S02]  /*3e90*/  ULEA UR17, UR61, UR17, 0x18 ;  /* 0x000000113d117291 */ /* 0x000fe4000f8ec0ff */
[----:B------:R-:W-:Y:S02]  /*3ea0*/  UPLOP3.LUT UP3, UPT, UPT, UPT, UPT, 0x40, 0x4 ;  /* 0x000000000004789c */ /* 0x000fe40003f6e870 */
[----:B------:R-:W-:Y:S01]  /*3eb0*/  UIADD3 UR27, UPT, UPT, UR17, 0x50, URZ ;  /* 0x00000050111b7890 */ /* 0x000fe2000fffe0ff */
[----:B------:R-:W-:Y:S01]  /*3ec0*/  UMOV UR6, UR7 ;  /* 0x0000000700067c82 */ /* 0x000fe20008000000 */
[----:B------:R-:W-:Y:S01]  /*3ed0*/  UMOV UR32, UR9 ;  /* 0x0000000900207c82 */ /* 0x000fe20008000000 */
[----:B------:R-:W-:Y:S02]  /*3ee0*/  UISETP.GE.AND UP0, UPT, UR40, 0x1, UPT ;  /* 0x000000012800788c */ /* 0x000fe4000bf06270 */
[----:B------:R-:W-:Y:S01]  /*3ef0*/  UISETP.NE.AND UP4, UPT, UR40, 0x1, UPT ;  /* 0x000000012800788c */ /* 0x000fe2000bf85270 */
[----:B------:R-:W1:Y:S01]  /*3f00*/  LDCU.64 UR14, c[0x0][0xb28] ;  /* 0x00016500ff0e77ac */ /* 0x000e620008000a00 */
[----:B------:R-:W-:-:S02]  /*3f10*/  UISETP.NE.AND UP6, UPT, UR16, 0x1, UPT ;  /* 0x000000011000788c */ /* 0x000fc4000bfc5270 */
[----:B------:R-:W-:Y:S02]  /*3f20*/  UISETP.NE.AND UP5, UPT, UR30, 0x1, UPT ;  /* 0x000000011e00788c */ /* 0x000fe4000bfa5270 */
[----:B------:R-:W-:Y:S02]  /*3f30*/  UPRMT UR27, UR61, 0x654, UR27 ;  /* 0x000006543d1b7896 */ /* 0x000fe4000800001b */
[----:B------:R-:W-:Y:S02]  /*3f40*/  USHF.R.U32.HI UR33, URZ, UR29, UR6 ;  /* 0x0000001dff217299 */ /* 0x000fe40008011606 */
[----:B--2---:R-:W-:Y:S02]  /*3f50*/  USHF.R.U32.HI UR32, URZ, UR35, UR32 ;  /* 0x00000023ff207299 */ /* 0x004fe40008011620 */
[----:B------:R-:W-:-:S11]  /*3f60*/  UISETP.NE.AND UP2, UPT, UR4, 0x1, UPT ;  /* 0x000000010400788c */ /* 0x000fd6000bf45270 */
.L_x_83:
[C---:B------:R-:W-:Y:S02]  /*3f70*/  LEA R7, R14.reuse, UR17, 0x3 ;  /* 0x000000110e077c11 */ /* 0x040fe4000f8e18ff */
[----:B------:R-:W-:Y:S02]  /*3f80*/  SHF.L.U32 R0, R13, 0x1f, RZ ;  /* 0x0000001f0d007819 */ /* 0x000fe400000006ff */
[----:B------:R-:W-:Y:S02]  /*3f90*/  LEA R8, R14, UR17, 0x4 ;  /* 0x000000110e087c11 */ /* 0x000fe4000f8e20ff */
[----:B--2---:R-:W2:Y:S02]  /*3fa0*/  SYNCS.PHASECHK.TRANS64.TRYWAIT P0, [R7+URZ+0x70], R0 ;  /* 0x00007000070075a7 */ /* 0x004ea400080011ff */
[----:B--2---:R-:W-:Y:S05]  /*3fb0*/  @!P0 BRA `(.L_x_76) ;  /* 0x0000003400c08947 */ /* 0x004fea0003800000 */
.L_x_132:
[----:B------:R-:W3:Y:S01]  /*3fc0*/  LDS.128 R8, [R8+0x100] ;  /* 0x0001000008087984 */ /* 0x000ee20000000c00 */
[----:B------:R-:W-:Y:S01]  /*3fd0*/  UISETP.GE.AND UP0, UPT, UR40, 0x1, UPT ;  /* 0x000000012800788c */ /* 0x000fe2000bf06270 */
[----:B------:R-:W-:Y:S01]  /*3fe0*/  @!PT LDS RZ, [RZ] ;  /* 0x00000000fffff984 */ /* 0x000fe20000000800 */
[----:B------:R-:W-:Y:S01]  /*3ff0*/  @!PT LDS RZ, [RZ] ;  /* 0x00000000fffff984 */ /* 0x000fe20000000800 */
[----:B------:R-:W-:Y:S01]  /*4000*/  @!PT LDS RZ, [RZ] ;  /* 0x00000000fffff984 */ /* 0x000fe20000000800 */
[----:B------:R-:W-:Y:S01]  /*4010*/  @!PT LDS RZ, [RZ] ;  /* 0x00000000fffff984 */ /* 0x000fe20000000800 */
[----:B------:R1:W-:Y:S06]  /*4020*/  MEMBAR.ALL.CTA ;  /* 0x0000000000007992 */ /* 0x0003ec0000008000 */
[----:B-1----:R-:W1:Y:S01]  /*4030*/  FENCE.VIEW.ASYNC.S ;  /* 0x00000000000073c6 */ /* 0x002e620000000000 */
[----:B---3--:R-:W-:Y:S11]  /*4040*/  LOP3.LUT P0, RZ, R10, 0x1, RZ, 0xc0, !PT ;  /* 0x000000010aff7812 */ /* 0x008ff6000780c0ff */
[----:B------:R-:W-:Y:S02]  /*4050*/  @!UPT UIADD3 URZ, UPT, UPT, URZ, URZ, URZ ;  /* 0x000000fffffff290 */ /* 0x000fe4000fffe0ff */
[----:B-1----:R-:W-:Y:S01]  /*4060*/  VOTEU.ANY UP1, P0 ;  /* 0x0000000000ff7886 */ /* 0x002fe20000020100 */
[----:B------:R-:W-:Y:S11]  /*4070*/  PLOP3.LUT P0, PT, PT, PT, UP1, 0x80, 0x8 ;  /* 0x000000000008781c */ /* 0x000ff60003f0f018 */
[----:B------:R-:W-:Y:S02]  /*4080*/  @!UPT UIADD3 URZ, UPT, UPT, URZ, URZ, URZ ;  /* 0x000000fffffff290 */ /* 0x000fe4000fffe0ff */
[----:B--2---:R-:W-:Y:S02]  /*4090*/  @P0 SHF.R.U32.HI R0, RZ, 0x10, R9 ;  /* 0x00000010ff000819 */ /* 0x004fe40000011609 */
[----:B------:R-:W-:Y:S02]  /*40a0*/  @P0 MOV R6, R8 ;  /* 0x0000000800060202 */ /* 0x000fe40000000f00 */
[----:B------:R-:W-:Y:S01]  /*40b0*/  @P0 R2UR UR4, R0 ;  /* 0x00000000000402ca */ /* 0x000fe200000e0000 */
[----:B------:R-:W-:Y:S01]  /*40c0*/  VIADD R0, R7, 0x80 ;  /* 0x0000008007007836 */ /* 0x000fe20000000000 */
[----:B------:R-:W-:Y:S02]  /*40d0*/  @P0 LOP3.LUT R8, R9, 0xffff, RZ, 0xc0, !PT ;  /* 0x0000ffff09080812 */ /* 0x000fe400078ec0ff */
[----:B------:R-:W-:Y:S02]  /*40e0*/  @P0 R2UR UR6, R6 ;  /* 0x00000000060602ca */ /* 0x000fe400000e0000 */
[----:B------:R-:W-:Y:S02]  /*40f0*/  PRMT R0, RZ, 0x654, R0 ;  /* 0x00000654ff007816 */ /* 0x000fe40000000000 */
[----:B------:R-:W-:Y:S02]  /*4100*/  @P0 R2UR UR5, R8 ;  /* 0x00000000080502ca */ /* 0x000fe400000e0000 */
[----:B------:R1:W-:Y:S03]  /*4110*/  SYNCS.ARRIVE.TRANS64.RED.A1T0 RZ, [R0+URZ], RZ ;  /* 0x000000ff00ff79a7 */ /* 0x0003e600081004ff */
[----:B------:R-:W-:Y:S04]  /*4120*/  @UP1 UMOV UR24, UR4 ;  /* 0x0000000400181c82 */ /* 0x000fe80008000000 */
[----:B------:R-:W-:Y:S04]  /*4130*/  @UP1 UMOV UR13, UR6 ;  /* 0x00000006000d1c82 */ /* 0x000fe80008000000 */
[----:B------:R-:W-:Y:S01]  /*4140*/  @UP1 UMOV UR7, UR5 ;  /* 0x0000000500071c82 */ /* 0x000fe20008000000 */
[----:B------:R-:W-:Y:S05]  /*4150*/  BRA.U !UP0, `(.L_x_77) ;  /* 0x0000000108a47547 */ /* 0x000fea000b800000 */
[----:B------:R-:W-:Y:S02]  /*4160*/  UIMAD.WIDE.U32 UR10, UR7, UR31, URZ ;  /* 0x0000001f070a72a5 */ /* 0x000fe4000f8e00ff */
[----:B------:R-:W-:Y:S02]  /*4170*/  UIMAD.WIDE.U32 UR18, UR13, UR28, URZ ;  /* 0x0000001c0d1272a5 */ /* 0x000fe4000f8e00ff */
[----:B------:R-:W-:Y:S02]  /*4180*/  USEL UR4, UR25, UR32, !UP5 ;  /* 0x0000002019047287 */ /* 0x000fe4000e800000 */
[----:B------:R-:W-:Y:S02]  /*4190*/  USEL UR8, UR26, UR33, !UP6 ;  /* 0x000000211a087287 */ /* 0x000fe4000f000000 */
[----:B------:R-:W-:Y:S02]  /*41a0*/  UIMAD.WIDE.U32 UR20, UR4, UR14, URZ ;  /* 0x0000000e041472a5 */ /* 0x000fe4000f8e00ff */
[----:B------:R-:W-:Y:S01]  /*41b0*/  UIMAD.WIDE.U32 UR22, UR8, UR14, URZ ;  /* 0x0000000e081672a5 */ /* 0x000fe2000f8e00ff */
[----:B------:R-:W-:Y:S02]  /*41c0*/  UMOV UR5, UR11 ;  /* 0x0000000b00057c82 */ /* 0x000fe40008000000 */
[----:B------:R-:W-:Y:S03]  /*41d0*/  USHF.R.U32.HI UR6, URZ, UR35, UR5 ;  /* 0x00000023ff067299 */ /* 0x000fe60008011605 */
[----:B------:R-:W-:Y:S01]  /*41e0*/  UMOV UR5, UR19 ;  /* 0x0000001300057c82 */ /* 0x000fe20008000000 */
[----:B------:R-:W-:Y:S02]  /*41f0*/  USEL UR6, UR7, UR6, !UP5 ;  /* 0x0000000607067287 */ /* 0x000fe4000e800000 */
[----:B------:R-:W-:Y:S02]  /*4200*/  USHF.R.U32.HI UR9, URZ, UR29, UR5 ;  /* 0x0000001dff097299 */ /* 0x000fe40008011605 */
[----:B------:R-:W-:Y:S01]  /*4210*/  UIMAD.WIDE.U32 UR10, UR6, UR14, URZ ;  /* 0x0000000e060a72a5 */ /* 0x000fe2000f8e00ff */
[----:B------:R-:W-:Y:S02]  /*4220*/  UMOV UR5, UR21 ;  /* 0x0000001500057c82 */ /* 0x000fe40008000000 */
[----:B------:R-:W-:Y:S03]  /*4230*/  @UP4 USHF.R.U32.HI UR4, URZ, UR15, UR5 ;  /* 0x0000000fff044299 */ /* 0x000fe60008011605 */
[----:B------:R-:W-:Y:S01]  /*4240*/  UMOV UR5, UR23 ;  /* 0x0000001700057c82 */ /* 0x000fe20008000000 */
[----:B------:R-:W-:Y:S02]  /*4250*/  UIMAD UR4, UR40, UR4, URZ ;  /* 0x00000004280472a4 */ /* 0x000fe4000f8e02ff */
[----:B------:R-:W-:Y:S02]  /*4260*/  @UP4 USHF.R.U32.HI UR8, URZ, UR15, UR5 ;  /* 0x0000000fff084299 */ /* 0x000fe40008011605 */
[----:B------:R-:W-:Y:S02]  /*4270*/  USEL UR5, UR13, UR9, !UP6 ;  /* 0x000000090d057287 */ /* 0x000fe4000f000000 */
[----:B------:R-:W-:Y:S02]  /*4280*/  UIMAD UR9, UR40, UR8, URZ ;  /* 0x00000008280972a4 */ /* 0x000fe4000f8e02ff */
[----:B------:R-:W-:Y:S03]  /*4290*/  UISETP.GE.AND UP0, UPT, UR6, UR4, UPT ;  /* 0x000000040600728c */ /* 0x000fe6000bf06270 */
[----:B------:R-:W-:Y:S01]  /*42a0*/  UMOV UR4, UR11 ;  /* 0x0000000b00047c82 */ /* 0x000fe20008000000 */
[----:B------:R-:W-:Y:S02]  /*42b0*/  UISETP.GE.OR UP0, UPT, UR5, UR9, UP0 ;  /* 0x000000090500728c */ /* 0x000fe40008706670 */
[----:B------:R-:W-:Y:S02]  /*42c0*/  USHF.R.U32.HI UR4, URZ, UR15, UR4 ;  /* 0x0000000fff047299 */ /* 0x000fe40008011604 */
[----:B------:R-:W-:Y:S02]  /*42d0*/  UIMAD.WIDE.U32 UR10, UR5, UR14, URZ ;  /* 0x0000000e050a72a5 */ /* 0x000fe4000f8e00ff */
[----:B------:R-:W-:Y:S04]  /*42e0*/  USEL UR12, UR6, UR4, !UP4 ;  /* 0x00000004060c7287 */ /* 0x000fe8000e000000 */
[----:B------:R-:W-:Y:S01]  /*42f0*/  UIADD3 UR9, UPT, UPT, -UR12, URZ, URZ ;  /* 0x000000ff0c097290 */ /* 0x000fe2000fffe1ff */
[----:B------:R-:W-:Y:S02]  /*4300*/  @!UP0 UMOV UR4, UR11 ;  /* 0x0000000b00048c82 */ /* 0x000fe40008000000 */
[----:B------:R-:W-:Y:S02]  /*4310*/  @!UP0 USHF.R.U32.HI UR4, URZ, UR15, UR4 ;  /* 0x0000000fff048299 */ /* 0x000fe40008011604 */
[----:B------:R-:W-:Y:S02]  /*4320*/  UIMAD UR9, UR40, UR9, UR6 ;  /* 0x00000009280972a4 */ /* 0x000fe4000f8e0206 */
[----:B------:R-:W-:Y:S04]  /*4330*/  @!UP0 USEL UR4, UR5, UR4, !UP4 ;  /* 0x0000000405048287 */ /* 0x000fe8000e000000 */
[----:B------:R-:W-:Y:S02]  /*4340*/  @!UP0 UIMAD UR9, UR8, UR9, UR4 ;  /* 0x00000009080982a4 */ /* 0x000fe4000f8e0204 */
[----:B------:R-:W-:Y:S02]  /*4350*/  @!UP0 UIADD3 UR10, UPT, UPT, UR12, -UR4, URZ ;  /* 0x800000040c0a8290 */ /* 0x000fe4000fffe0ff */
[----:B------:R-:W-:Y:S02]  /*4360*/  UIADD3 UR4, UPT, UPT, -UR5, URZ, URZ ;  /* 0x000000ff05047290 */ /* 0x000fe4000fffe1ff */
[----:B------:R-:W-:Y:S02]  /*4370*/  UIADD3 UR8, UPT, UPT, -UR6, URZ, URZ ;  /* 0x000000ff06087290 */ /* 0x000fe4000fffe1ff */
[----:B------:R-:W-:Y:S02]  /*4380*/  @!UP0 UIMAD UR6, UR10, UR40, UR5 ;  /* 0x000000280a0682a4 */ /* 0x000fe4000f8e0205 */
[----:B------:R-:W-:Y:S02]  /*4390*/  UIMAD UR13, UR16, UR4, UR13 ;  /* 0x00000004100d72a4 */ /* 0x000fe4000f8e020d */
[----:B------:R-:W-:Y:S01]  /*43a0*/  UIMAD UR7, UR30, UR8, UR7 ;  /* 0x000000081e0772a4 */ /* 0x000fe2000f8e0207 */
[----:B------:R-:W-:Y:S02]  /*43b0*/  @!UP0 UMOV UR5, UR9 ;  /* 0x0000000900058c82 */ /* 0x000fe40008000000 */
[----:B------:R-:W-:Y:S02]  /*43c0*/  UIMAD UR13, UR5, UR16, UR13 ;  /* 0x00000010050d72a4 */ /* 0x000fe4000f8e020d */
[----:B------:R-:W-:Y:S11]  /*43d0*/  UIMAD UR7, UR6, UR30, UR7 ;  /* 0x0000001e060772a4 */ /* 0x000ff6000f8e0207 */
[----:B------:R-:W-:Y:S01]  /*43e0*/  @!UPT UIADD3 URZ, UPT, UPT, URZ, URZ, URZ ;  /* 0x000000fffffff290 */ /* 0x000fe2000fffe0ff */
.L_x_77:
[----:B------:R-:W2:Y:S01]  /*43f0*/  @!UP2 LDCU.128 UR20, c[0x0][0xb10] ;  /* 0x00016200ff14a7ac */ /* 0x000ea20008000c00 */
[C---:B----4-:R-:W-:Y:S02]  /*4400*/  ISETP.NE.U32.AND P1, PT, R4.reuse, RZ, PT ;  /* 0x000000ff0400720c */ /* 0x050fe40003f25070 */
[----:B------:R-:W-:Y:S02]  /*4410*/  ISETP.NE.U32.AND P0, PT, R4, RZ, PT ;  /* 0x000000ff0400720c */ /* 0x000fe40003f05070 */
[C---:B------:R-:W-:Y:S02]  /*4420*/  ISETP.NE.AND.EX P1, PT, R5.reuse, RZ, PT, P1 ;  /* 0x000000ff0500720c */ /* 0x040fe40003f25310 */
[----:B------:R-:W-:Y:S01]  /*4430*/  ISETP.NE.AND.EX P0, PT, R5, RZ, PT, P0 ;  /* 0x000000ff0500720c */ /* 0x000fe20003f05300 */
[----:B------:R-:W3:Y:S01]  /*4440*/  @!UP2 LDCU UR5, c[0x0][0xb0c] ;  /* 0x00016180ff05a7ac */ /* 0x000ee20008000800 */
[----:B------:R-:W-:Y:S01]  /*4450*/  SHF.L.U32 R6, R15, 0x1f, RZ ;  /* 0x0000001f0f067819 */ /* 0x000fe200000006ff */
[----:B--2---:R-:W-:Y:S07]  /*4460*/  UIMAD.WIDE.U32 UR8, UR13, UR20, URZ ;  /* 0x000000140d0872a5 */ /* 0x004fee000f8e00ff */
[----:B------:R-:W-:Y:S01]  /*4470*/  @!UP2 UMOV UR4, UR9 ;  /* 0x000000090004ac82 */ /* 0x000fe20008000000 */
[----:B---3--:R-:W-:Y:S02]  /*4480*/  @!UP2 UISETP.NE.AND UP0, UPT, UR5, 0x1, UPT ;  /* 0x000000010500a88c */ /* 0x008fe4000bf05270 */
[----:B------:R-:W-:Y:S02]  /*4490*/  @!UP2 USHF.R.U32.HI UR4, URZ, UR21, UR4 ;  /* 0x00000015ff04a299 */ /* 0x000fe40008011604 */
[----:B------:R-:W-:Y:S02]  /*44a0*/  UIMAD.WIDE.U32 UR8, UR7, UR23, URZ ;  /* 0x00000017070872a5 */ /* 0x000fe4000f8e00ff */
[----:B------:R-:W-:Y:S02]  /*44b0*/  @!UP2 USEL UR10, UR13, UR4, !UP0 ;  /* 0x000000040d0aa287 */ /* 0x000fe4000c000000 */
[----:B------:R-:W-:Y:S03]  /*44c0*/  @!UP2 UISETP.NE.AND UP0, UPT, UR22, 0x1, UPT ;  /* 0x000000011600a88c */ /* 0x000fe6000bf05270 */
[----:B------:R-:W-:Y:S02]  /*44d0*/  @!UP2 UMOV UR6, UR9 ;  /* 0x000000090006ac82 */ /* 0x000fe40008000000 */
[----:B------:R-:W2:Y:S02]  /*44e0*/  @!UP2 LDCU UR4, c[0x0][0xb20] ;  /* 0x00016400ff04a7ac */ /* 0x000ea40008000800 */
[----:B--2---:R-:W-:Y:S04]  /*44f0*/  @!UP2 USHF.R.U32.HI UR6, URZ, UR4, UR6 ;  /* 0x00000004ff06a299 */ /* 0x004fe80008011606 */
[----:B------:R-:W-:Y:S04]  /*4500*/  @!UP2 USEL UR6, UR7, UR6, !UP0 ;  /* 0x000000060706a287 */ /* 0x000fe8000c000000 */
[----:B------:R-:W-:Y:S02]  /*4510*/  @!UP2 UIADD3 UR4, UPT, UPT, -UR10, UR6, URZ ;  /* 0x000000060a04a290 */ /* 0x000fe4000fffe1ff */
[----:B------:R-:W-:Y:S02]  /*4520*/  @!UP2 UIADD3 UR6, UPT, UPT, UR10, -UR6, URZ ;  /* 0x800000060a06a290 */ /* 0x000fe4000fffe0ff */
[----:B------:R-:W-:Y:S02]  /*4530*/  @!UP2 UIMAD UR13, UR4, UR5, UR13 ;  /* 0x00000005040da2a4 */ /* 0x000fe4000f8e020d */
[----:B------:R-:W-:Y:S01]  /*4540*/  @!UP2 UIMAD UR7, UR6, UR22, UR7 ;  /* 0x000000160607a2a4 */ /* 0x000fe2000f8e0207 */
[----:B------:R-:W-:Y:S11]  /*4550*/  BRA.U UP3, `(.L_x_78) ;  /* 0x0000000103107547 */ /* 0x000ff6000b800000 */
[----:B------:R-:W-:Y:S04]  /*4560*/  MOV R7, UR34 ;  /* 0x0000002200077c02 */ /* 0x000fe80008000f00 */
[----:B------:R-:W-:Y:S04]  /*4570*/  SHF.L.U32 R7, R7, 0x1f, RZ ;  /* 0x0000001f07077819 */ /* 0x000fe800000006ff */
[----:B------:R-:W2:Y:S02]  /*4580*/  SYNCS.PHASECHK.TRANS64.TRYWAIT P2, [UR17+0x68], R7 ;  /* 0x00006807ff0075a7 */ /* 0x000ea40008041111 */
[----:B--2---:R-:W-:Y:S05]  /*4590*/  @!P2 BRA `(.L_x_79) ;  /* 0x00000030005ca947 */ /* 0x004fea0003800000 */
.L_x_78:
[----:B------:R-:W-:Y:S05]  /*45a0*/  @!P1 BRA `(.L_x_80) ;  /* 0x0000000000309947 */ /* 0x000fea0003800000 */
[----:B------:R-:W-:Y:S01]  /*45b0*/  ISETP.NE.U32.AND P1, PT, R2, RZ, PT ;  /* 0x000000ff0200720c */ /* 0x000fe20003f25070 */
[----:B------:R-:W2:Y:S01]  /*45c0*/  LDCU.64 UR4, c[0x0][0x358] ;  /* 0x00006b00ff0477ac */ /* 0x000ea20008000a00 */
[----:B------:R-:W-:Y:S02]  /*45d0*/  IMAD.MOV.U32 R141, RZ, RZ, 0x1 ;  /* 0x00000001ff8d7424 */ /* 0x000fe400078e00ff */
[----:B------:R-:W-:Y:S11]  /*45e0*/  ISETP.NE.AND.EX P1, PT, R3, RZ, PT, P1 ;  /* 0x000000ff0300720c */ /* 0x000ff60003f25310 */
[----:B------:R-:W-:Y:S02]  /*45f0*/  @!UPT UIADD3 URZ, UPT, UPT, URZ, URZ, URZ ;  /* 0x000000fffffff290 */ /* 0x000fe4000fffe0ff */
[----:B------:R-:W3:Y:S01]  /*4600*/  @P1 LDC.64 R8, c[0x0][0x888] ;  /* 0x00022200ff081b82 */ /* 0x000ee20000000a00 */
[----:B-1----:R-:W-:Y:S04]  /*4610*/  @P1 IMAD R0, R4, UR36, RZ ;  /* 0x0000002404001c24 */ /* 0x002fe8000f8e02ff */
[----:B---3--:R-:W-:Y:S04]  /*4620*/  @P1 IMAD.WIDE R8, R0, 0x4, R8 ;  /* 0x0000000400081825 */ /* 0x008fe800078e0208 */
[----:B------:R-:W-:Y:S01]  /*4630*/  HFMA2 R0, -RZ, RZ, 0, 5.9604644775390625e-08 ;  /* 0x00000001ff007431 */ /* 0x000fe200000001ff */
[----:B--2--5:R2:W5:Y:S04]  /*4640*/  @P1 LDG.E R71, desc[UR4][R8.64] ;  /* 0x0000000408471981 */ /* 0x024568000c1e1900 */
[----:B------:R-:W-:Y:S01]  /*4650*/  @!P1 PRMT R141, R0, 0x7610, R141 ;  /* 0x00007610008d9816 */ /* 0x000fe2000000008d */
[----:B--2---:R-:W3:Y:S06]  /*4660*/  @!P1 LDC R71, c[0x0][0x880] ;  /* 0x00022000ff479b82 */ /* 0x004eec0000000800 */
.L_x_80:
[----:B---3-5:R-:W-:Y:S01]  /*4670*/  @!P0 FSETP.EQ.AND P1, PT, R71, RZ, PT ;  /* 0x000000ff4700820b */ /* 0x028fe20003f22000 */
[----:B------:R-:W-:Y:S01]  /*4680*/  @!UPT UIADD3 URZ, UPT, UPT, URZ, URZ, URZ ;  /* 0x000000fffffff290 */ /* 0x000fe2000fffe0ff */
[----:B------:R-:W-:Y:S11]  /*4690*/  @!P0 BRA `(.L_x_81) ;  /* 0x0000000000188947 */ /* 0x000ff60003800000 */
[----:B------:R-:W-:Y:S02]  /*46a0*/  LOP3.LUT P0, RZ, R141, 0xff, RZ, 0xc0, !PT ;  /* 0x000000ff8dff7812 */ /* 0x000fe4000780c0ff */
[----:B------:R-:W-:Y:S04]  /*46b0*/  ISETP.NE.U32.AND P1, PT, R2, RZ, PT ;  /* 0x000000ff0200720c */ /* 0x000fe80003f25070 */
[----:B------:R-:W-:Y:S04]  /*46c0*/  ISETP.NE.AND.EX P1, PT, R3, RZ, PT, P1 ;  /* 0x000000ff0300720c */ /* 0x000fe80003f25310 */
[----:B------:R-:W-:Y:S03]  /*46d0*/  PLOP3.LUT P1, PT, P1, PT, PT, 0x8, 0x80 ;  /* 0x000000000080781c */ /* 0x000fe60000f2e170 */
[----:B------:R-:W-:Y:S11]  /*46e0*/  @P0 FSETP.EQ.AND P1, PT, R71, RZ, PT ;  /* 0x000000ff4700020b */ /* 0x000ff60003f22000 */
[----:B------:R-:W-:Y:S02]  /*46f0*/  @!UPT UIADD3 URZ, UPT, UPT, URZ, URZ, URZ ;  /* 0x000000fffffff290 */ /* 0x000fe4000fffe0ff */
.L_x_81:
[----:B------:R-:W2:Y:S01]  /*4700*/  SYNCS.PHASECHK.TRANS64.TRYWAIT P0, [UR17+0x58], R6 ;  /* 0x00005806ff0075a7 */ /* 0x000ea20008001111 */
[----:B------:R-:W-:Y:S02]  /*4710*/  ELECT P2, URZ, PT ;  /* 0x0000000000ff782f */ /* 0x000fe40003840000 */
[----:B------:R-:W-:Y:S01]  /*4720*/  IADD3 R14, PT, PT, R14, 0x1, RZ ;  /* 0x000000010e0e7810 */ /* 0x000fe20007ffe0ff */
[----:B--2---:R-:W-:Y:S10]  /*4730*/  @!P0 BRA `(.L_x_82) ;  /* 0x00000030000c8947 */ /* 0x004ff40003800000 */
.L_x_135:
[----:B------:R-:W-:Y:S01]  /*4740*/  PLOP3.LUT P1, PT, P1, P2, PT, 0xf2, 0x2f ;  /* 0x00000000002f781c */ /* 0x000fe20000f25e72 */
[----:B------:R-:W-:Y:S01]  /*4750*/  UMOV UR18, 0x0 ;  /* 0x0000000000127882 */ /* 0x000fe20000000000 */
[----:B------:R-:W-:Y:S01]  /*4760*/  UMOV UR19, 0x10000000 ;  /* 0x1000000000137882 */ /* 0x000fe20000000000 */
[----:B------:R-:W-:Y:S01]  /*4770*/  UMOV UR12, UR36 ;  /* 0x00000024000c7c82 */ /* 0x000fe20008000000 */
[----:B------:R-:W-:Y:S01]  /*4780*/  LOP3.LUT R15, R15, 0x1, RZ, 0x3c, !PT ;  /* 0x000000010f0f7812 */ /* 0x000fe200078e3cff */
[----:B------:R-:W-:Y:S01]  /*4790*/  UPLOP3.LUT UP3, UPT, UPT, UPT, UPT, 0x80, 0x8 ;  /* 0x000000000008789c */ /* 0x000fe20003f6f070 */
[----:B------:R-:W-:Y:S07]  /*47a0*/  UMOV UR36, UR24 ;  /* 0x0000001800247c82 */ /* 0x000fee0008000000 */
[----:B-1----:R-:W-:Y:S01]  /*47b0*/  @!P1 IADD3 R6, P0, PT, R16, 0x580, RZ ;  /* 0x0000058010069810 */ /* 0x002fe20007f1e0ff */
[----:B------:R-:W-:Y:S03]  /*47c0*/  VOTEU.ALL UP0, P1 ;  /* 0x0000000000ff7886 */ /* 0x000fe60000800000 */
[----:B------:R-:W-:Y:S01]  /*47d0*/  @!P1 R2UR UR5, R6 ;  /* 0x00000000060592ca */ /* 0x000fe200000e0000 */
[----:B------:R-:W-:Y:S01]  /*47e0*/  @!P1 IMAD.X R0, RZ, RZ, R17, P0 ;  /* 0x000000ffff009224 */ /* 0x000fe200000e0611 */
[----:B------:R-:W-:Y:S01]  /*47f0*/  @!UP0 USHF.L.U32 UR10, UR45, 0x6, URZ ;  /* 0x000000062d0a8899 */ /* 0x000fe200080006ff */
[----:B------:R-:W-:Y:S01]  /*4800*/  ISETP.NE.AND P0, PT, R14, 0x2, PT ;  /* 0x000000020e00780c */ /* 0x000fe20003f05270 */
[----:B------:R-:W-:Y:S02]  /*4810*/  @!UP0 USHF.L.U32 UR11, UR46, 0x7, URZ ;  /* 0x000000072e0b8899 */ /* 0x000fe400080006ff */
[----:B------:R-:W-:Y:S01]  /*4820*/  @!P1 R2UR UR4, R0 ;  /* 0x00000000000492ca */ /* 0x000fe200000e0000 */
[----:B------:R-:W-:Y:S01]  /*4830*/  @!UP0 UIADD3 UR8, UPT, UPT, UR17, 0x200, URZ ;  /* 0x0000020011088890 */ /* 0x000fe2000fffe0ff */
[----:B------:R-:W-:Y:S01]  /*4840*/  SEL R0, RZ, 0x1, P0 ;  /* 0x00000001ff007807 */ /* 0x000fe20000000000 */
[----:B------:R-:W-:Y:S01]  /*4850*/  @!UP0 UIADD3 UR9, UPT, UPT, UR17, 0x50, URZ ;  /* 0x0000005011098890 */ /* 0x000fe2000fffe0ff */
[----:B------:R-:W-:Y:S01]  /*4860*/  SEL R14, R14, RZ, P0 ;  /* 0x000000ff0e0e7207 */ /* 0x000fe20000000000 */
[----:B------:R-:W-:Y:S01]  /*4870*/  VOTEU.ALL UP0, P1 ;  /* 0x0000000000ff7886 */ /* 0x000fe20000800000 */
[----:B------:R-:W-:Y:S01]  /*4880*/  LOP3.LUT R13, R13, R0, RZ, 0x3c, !PT ;  /* 0x000000000d0d7212 */ /* 0x000fe200078e3cff */
[----:B------:R-:W-:Y:S01]  /*4890*/  IMAD.U32 R6, RZ, RZ, UR5 ;  /* 0x00000005ff067e24 */ /* 0x000fe2000f8e00ff */
[----:B------:R-:W-:Y:S02]  /*48a0*/  UIADD3 UR45, UPT, UPT, UR7, UR55, URZ ;  /* 0x00000037072d7290 */ /* 0x000fe4000fffe0ff */
[----:B------:R-:W-:Y:S03]  /*48b0*/  UIADD3 UR46, UPT, UPT, UR13, UR58, URZ ;  /* 0x0000003a0d2e7290 */ /* 0x000fe6000fffe0ff */
[----:B------:R-:W-:Y:S01]  /*48c0*/  IMAD.U32 R7, RZ, RZ, UR4 ;  /* 0x00000004ff077e24 */ /* 0x000fe2000f8e00ff */
[----:B------:R-:W-:Y:S04]  /*48d0*/  @!P1 R2UR UR4, R6 ;  /* 0x00000000060492ca */ /* 0x000fe800000e0000 */
[----:B------:R-:W-:Y:S11]  /*48e0*/  @!P1 R2UR UR5, R7 ;  /* 0x00000000070592ca */ /* 0x000ff600000e0000 */
[----:B------:R-:W-:Y:S02]  /*48f0*/  @!UPT UIADD3 URZ, UPT, UPT, URZ, URZ, URZ ;  /* 0x000000fffffff290 */ /* 0x000fe4000fffe0ff */
[----:B------:R2:W-:Y:S01]  /*4900*/  @!UP0 UTMALDG.3D [UR8], [UR4], desc[UR18] ;  /* 0x00001208040085b4 */ /* 0x0005e20008011000 */
[----:B------:R2:W-:Y:S01]  /*4910*/  @!P1 SYNCS.ARRIVE.TRANS64.RED.A0TR RZ, [UR17+0x50], R12 ;  /* 0x0000500cffff99a7 */ /* 0x0005e20008300411 */
[----:B------:R-:W-:Y:S01]  /*4920*/  SYNCS.ARRIVE.TRANS64.RED.A1T0 RZ, [UR27], RZ ;  /* 0x000000ffffff79a7 */ /* 0x000fe2000810041b */
[----:B------:R-:W-:Y:S05]  /*4930*/  BRA.U UP1, `(.L_x_83) ;  /* 0xfffffff5018c7547 */ /* 0x000fea000b83ffff */
[----:B------:R-:W-:Y:S07]  /*4940*/  MOV R0, UR17 ;  /* 0x0000001100007c02 */ /* 0x000fee0008000f00 */
.L_x_84:
[----:B-1----:R-:W-:-:S04]  /*4950*/  SHF.L.U32 R2, R15, 0x1f, RZ ;  /* 0x0000001f0f027819 */ /* 0x002fc800000006ff */
[----:B------:R1:W3:Y:S03]  /*4960*/  SYNCS.PHASECHK.TRANS64.TRYWAIT P0, [R0+URZ+0x58], R2 ;  /* 0x00005802000075a7 */ /* 0x0002e600080011ff */
[----:B---3--:R-:W-:Y:S05]  /*4970*/  @!P0 NANOSLEEP.SYNCS 0x989680 ;  /* 0x009896800000895d */ /* 0x008fea0003900000 */
[----:B------:R-:W3:Y:S02]  /*4980*/  @!P0 SYNCS.PHASECHK.TRANS64 P0, [R0+URZ+0x58], R2 ;  /* 0x00005802000085a7 */ /* 0x000ee400080010ff */
[----:B--23--:R-:W-:Y:S05]  /*4990*/  @P0 EXIT ;  /* 0x000000000000094d */ /* 0x00cfea0003800000 */
[----:B------:R-:W-:Y:S05]  /*49a0*/  BRA `(.L_x_84) ;  /* 0xfffffffc00e87947 */ /* 0x000fea000383ffff */
.L_x_75:
[----:B------:R-:W-:-:S06]  /*49b0*/  UISETP.GE.AND UP0, UPT, UR22, 0x4, UPT ;  /* 0x000000041600788c */ /* 0x000fcc000bf06270 */
[----:B------:R-:W-:-:S13]  /*49c0*/  PLOP3.LUT P0, PT, PT, PT, UP0, 0x80, 0x8 ;  /* 0x000000000008781c */ /* 0x000fda0003f0f008 */
[----:B------:R-:W-:Y:S05]  /*49d0*/  @!P0 EXIT ;  /* 0x000000000000894d */ /* 0x000fea0003800000 */
[----:B------:R-:W-:Y:S01]  /*49e0*/  BAR.SYNC.DEFER_BLOCKING 0x6, 0xa0 ;  /* 0x0182800000007b1d */ /* 0x000fe20000010000 */
[C---:B------:R-:W-:Y:S02]  /*49f0*/  IMAD.SHL.U32 R4, R131.reuse, 0x40, RZ ;  /* 0x0000004083047824 */ /* 0x040fe400078e00ff */
[----:B------:R-:W-:Y:S02]  /*4a00*/  HFMA2 R68, -RZ, RZ, 0, 0 ;  /* 0x00000000ff447431 */ /* 0x000fe400000001ff */
[C---:B------:R-:W-:Y:S01]  /*4a10*/  IMAD.SHL.U32 R140, R131.reuse, 0x8, RZ ;  /* 0x00000008838c7824 */ /* 0x040fe200078e00ff */
[----:B------:R-:W-:Y:S01]  /*4a20*/  CS2R R144, SRZ ;  /* 0x0000000000907805 */ /* 0x000fe2000001ff00 */
[C---:B------:R-:W-:Y:S01]  /*4a30*/  IMAD.SHL.U32 R147, R131.reuse, 0x10, RZ ;  /* 0x0000001083937824 */ /* 0x040fe200078e00ff */
[----:B------:R-:W-:Y:S01]  /*4a40*/  UMOV UR44, 0x400 ;  /* 0x00000400002c7882 */ /* 0x000fe20000000000 */
[----:B------:R-:W-:Y:S01]  /*4a50*/  LOP3.LUT R5, R4, 0x180, RZ, 0xc0, !PT ;  /* 0x0000018004057812 */ /* 0x000fe200078ec0ff */
[----:B------:R-:W-:Y:S01]  /*4a60*/  ULEA UR44, UR61, UR44, 0x18 ;  /* 0x0000002c3d2c7291 */ /* 0x000fe2000f8ec0ff */
[----:B------:R-:W1:Y:S01]  /*4a70*/  LDC.64 R136, c[0x0][0x888] ;  /* 0x00022200ff887b82 */ /* 0x000e620000000a00 */
[----:B------:R-:W-:Y:S01]  /*4a80*/  IMAD.U32 R69, R131, 0x10000, RZ ;  /* 0x0001000083457824 */ /* 0x000fe200078e00ff */
[----:B------:R-:W-:Y:S01]  /*4a90*/  LOP3.LUT R140, R5, 0x30, R140, 0xf8, !PT ;  /* 0x00000030058c7812 */ /* 0x000fe200078ef88c */
[----:B------:R-:W-:Y:S01]  /*4aa0*/  UIADD3 UR4, UPT, UPT, UR44, 0x2200, URZ ;  /* 0x000022002c047890 */ /* 0x000fe2000fffe0ff */
[----:B------:R-:W-:Y:S01]  /*4ab0*/  LOP3.LUT R149, R147, 0x20, RZ, 0xc0, !PT ;  /* 0x0000002093957812 */ /* 0x000fe200078ec0ff */
[----:B------:R-:W-:Y:S01]  /*4ac0*/  IMAD.MOV.U32 R146, RZ, RZ, RZ ;  /* 0x000000ffff927224 */ /* 0x000fe200078e00ff */
[----:B------:R-:W-:Y:S01]  /*4ad0*/  LOP3.LUT R140, R140, 0x1e40, R4, 0xf8, !PT ;  /* 0x00001e408c8c7812 */ /* 0x000fe200078ef804 */
[----:B------:R-:W-:Y:S01]  /*4ae0*/  IMAD.MOV.U32 R143, RZ, RZ, RZ ;  /* 0x000000ffff8f7224 */ /* 0x000fe200078e00ff */
[----:B------:R-:W2:Y:S01]  /*4af0*/  LDC.64 R138, c[0x0][0x890] ;  /* 0x00022400ff8a7b82 */ /* 0x000ea20000000a00 */
[----:B------:R-:W-:Y:S01]  /*4b00*/  LOP3.LUT R69, R69, 0x600000, RZ, 0xc0, !PT ;  /* 0x0060000045457812 */ /* 0x000fe200078ec0ff */
[----:B------:R-:W3:Y:S01]  /*4b10*/  LDCU UR53, c[0x0][0x370] ;  /* 0x00006e00ff3577ac */ /* 0x000ee20008000800 */
[----:B------:R-:W-:Y:S01]  /*4b20*/  VIADD R148, R140, UR44 ;  /* 0x0000002c8c947c36 */ /* 0x000fe20008000000 */
[----:B------:R-:W-:-:S02]  /*4b30*/  LOP3.LUT R147, R147, 0x40, RZ, 0xc0, !PT ;  /* 0x0000004093937812 */ /* 0x000fc400078ec0ff */
[----:B------:R-:W-:Y:S01]  /*4b40*/  MOV R150, UR4 ;  /* 0x0000000400967c02 */ /* 0x000fe20008000f00 */
[----:B------:R-:W4:Y:S01]  /*4b50*/  LDS R0, [UR44+0x120] ;  /* 0x0001202cff007984 */ /* 0x000f220008000800 */
[----:B------:R-:W1:Y:S01]  /*4b60*/  LDC.64 R134, c[0x0][0x8b0] ;  /* 0x00022c00ff867b82 */ /* 0x000e620000000a00 */
[--C-:B------:R-:W-:Y:S01]  /*4b70*/  IADD3 R149, PT, PT, -R149, 0x200, R148.reuse ;  /* 0x0000020095957810 */ /* 0x100fe20007ffe194 */
[----:B------:R-:W1:Y:S01]  /*4b80*/  LDCU.64 UR62, c[0x0][0x348] ;  /* 0x00006900ff3e77ac */ /* 0x000e620008000a00 */
[----:B------:R-:W-:-:S03]  /*4b90*/  IADD3 R148, PT, PT, -R147, 0x200, R148 ;  /* 0x0000020093947810 */ /* 0x000fc60007ffe194 */
[----:B------:R-:W-:Y:S01]  /*4ba0*/  IMAD.IADD R147, R149, 0x1, -R147 ;  /* 0x0000000195937824 */ /* 0x000fe200078e0a93 */
[----:B------:R-:W1:Y:S01]  /*4bb0*/  LDCU UR41, c[0x0][0xb0c] ;  /* 0x00016180ff2977ac */ /* 0x000e620008000800 */
[----:B------:R-:W1:Y:S01]  /*4bc0*/  LDC.64 R132, c[0x0][0x8a8] ;  /* 0x00022a00ff847b82 */ /* 0x000e620000000a00 */
[----:B------:R-:W1:Y:S01]  /*4bd0*/  LDCU UR39, c[0x0][0xb30] ;  /* 0x00016600ff2777ac */ /* 0x000e620008000800 */
[----:B------:R-:W1:Y:S01]  /*4be0*/  LDCU.64 UR56, c[0x0][0x888] ;  /* 0x00011100ff3877ac */ /* 0x000e620008000a00 */
[----:B------:R-:W1:Y:S01]  /*4bf0*/  LDCU.64 UR42, c[0x0][0xb28] ;  /* 0x00016500ff2a77ac */ /* 0x000e620008000a00 */
[----:B------:R-:W1:Y:S01]  /*4c00*/  LDCU.128 UR48, c[0x0][0xb10] ;  /* 0x00016200ff3077ac */ /* 0x000e620008000c00 */
[----:B------:R-:W1:Y:S01]  /*4c10*/  LDCU UR52, c[0x0][0x374] ;  /* 0x00006e80ff3477ac */ /* 0x000e620008000800 */
[----:B------:R-:W-:Y:S01]  /*4c20*/  UIADD3 UR59, UPT, UPT, UR44, 0x200, URZ ;  /* 0x000002002c3b7890 */ /* 0x000fe2000fffe0ff */
[----:B---34-:R-:W-:-:S11]  /*4c30*/  IMAD.IADD R69, R0, 0x1, R69 ;  /* 0x0000000100457824 */ /* 0x018fd600078e0245 */
.L_x_102:
[----:B------:R-:W-:Y:S02]  /*4c40*/  LEA R3, R143, UR44, 0x3 ;  /* 0x0000002c8f037c11 */ /* 0x000fe4000f8e18ff */
[----:B------:R-:W-:Y:S02]  /*4c50*/  SHF.L.U32 R0, R145, 0x1f, RZ ;  /* 0x0000001f91007819 */ /* 0x000fe400000006ff */
[----:B-1----:R-:W-:Y:S02]  /*4c60*/  LEA R4, R143, UR44, 0x4 ;  /* 0x0000002c8f047c11 */ /* 0x002fe4000f8e20ff */
[----:B------:R-:W3:Y:S02]  /*4c70*/  SYNCS.PHASECHK.TRANS64.TRYWAIT P0, [R3+URZ+0x70], R0 ;  /* 0x00007000030075a7 */ /* 0x000ee400080011ff */
[----:B--23--:R-:W-:Y:S05]  /*4c80*/  @!P0 BRA `(.L_x_85) ;  /* 0x0000002800d08947 */ /* 0x00cfea0003800000 */
.L_x_136:
[----:B------:R-:W4:Y:S01]  /*4c90*/  LDS.128 R4, [R4+0x100] ;  /* 0x0001000004047984 */ /* 0x000f220000000c00 */
[----:B------:R-:W-:Y:S01]  /*4ca0*/  UISETP.GE.AND UP0, UPT, UR40, 0x1, UPT ;  /* 0x000000012800788c */ /* 0x000fe2000bf06270 */
[----:B------:R-:W-:Y:S01]  /*4cb0*/  @!PT LDS RZ, [RZ] ;  /* 0x00000000fffff984 */ /* 0x000fe20000000800 */
[----:B------:R-:W-:Y:S01]  /*4cc0*/  @!PT LDS RZ, [RZ] ;  /* 0x00000000fffff984 */ /* 0x000fe20000000800 */
[----:B------:R-:W-:Y:S01]  /*4cd0*/  @!PT LDS RZ, [RZ] ;  /* 0x00000000fffff984 */ /* 0x000fe20000000800 */
[----:B------:R-:W-:Y:S01]  /*4ce0*/  @!PT LDS RZ, [RZ] ;  /* 0x00000000fffff984 */ /* 0x000fe20000000800 */
[----:B------:R1:W-:Y:S06]  /*4cf0*/  MEMBAR.ALL.CTA ;  /* 0x0000000000007992 */ /* 0x0003ec0000008000 */
[----:B-1----:R-:W1:Y:S01]  /*4d00*/  FENCE.VIEW.ASYNC.S ;  /* 0x00000000000073c6 */ /* 0x002e620000000000 */
[----:B----4-:R-:W-:Y:S11]  /*4d10*/  LOP3.LUT P0, RZ, R6, 0x1, RZ, 0xc0, !PT ;  /* 0x0000000106ff7812 */ /* 0x010ff6000780c0ff */
[----:B------:R-:W-:Y:S02]  /*4d20*/  @!UPT UIADD3 URZ, UPT, UPT, URZ, URZ, URZ ;  /* 0x000000fffffff290 */ /* 0x000fe4000fffe0ff */
[----:B-1----:R-:W-:Y:S01]  /*4d30*/  VOTEU.ANY UP1, P0 ;  /* 0x0000000000ff7886 */ /* 0x002fe20000020100 */
[----:B------:R-:W-:Y:S01]  /*4d40*/  PLOP3.LUT P0, PT, PT, PT, UP1, 0x80, 0x8 ;  /* 0x000000000008781c */ /* 0x000fe20003f0f018 */
[----:B------:R-:W-:Y:S11]  /*4d50*/  UP2UR UR47, UPR, URZ, 0x2 ;  /* 0x00000002ff2f7883 */ /* 0x000ff60008000000 */
[----:B------:R-:W-:Y:S01]  /*4d60*/  @!UPT UIADD3 URZ, UPT, UPT, URZ, URZ, URZ ;  /* 0x000000fffffff290 */ /* 0x000fe2000fffe0ff */
[----:B---3--:R-:W-:Y:S02]  /*4d70*/  @P0 SHF.R.U32.HI R0, RZ, 0x10, R5 ;  /* 0x00000010ff000819 */ /* 0x008fe40000011605 */
        /* <DEDUP_REMOVED lines=12> */
[----:B------:R-:W3:Y:S01]  /*4e40*/  LDCU UR12, c[0x0][0xb20] ;  /* 0x00016400ff0c77ac */ /* 0x000ee20008000800 */
[----:B------:R-:W-:Y:S02]  /*4e50*/  UIMAD.WIDE.U32 UR4, UR52, UR51, URZ ;  /* 0x00000033340472a5 */ /* 0x000fe4000f8e00ff */
[----:B------:R-:W-:Y:S02]  /*4e60*/  UIMAD.WIDE.U32 UR6, UR53, UR48, URZ ;  /* 0x00000030350672a5 */ /* 0x000fe4000f8e00ff */
[----:B------:R-:W-:Y:S02]  /*4e70*/  UISETP.NE.AND UP0, UPT, UR50, 0x1, UPT ;  /* 0x000000013200788c */ /* 0x000fe4000bf05270 */
[----:B------:R-:W-:Y:S02]  /*4e80*/  UIMAD.WIDE.U32 UR8, UR37, UR51, URZ ;  /* 0x00000033250872a5 */ /* 0x000fe4000f8e00ff */
[----:B------:R-:W-:Y:S02]  /*4e90*/  UIMAD.WIDE.U32 UR10, UR38, UR48, URZ ;  /* 0x00000030260a72a5 */ /* 0x000fe4000f8e00ff */
[----:B------:R-:W-:Y:S02]  /*4ea0*/  UISETP.NE.AND UP1, UPT, UR41, 0x1, UPT ;  /* 0x000000012900788c */ /* 0x000fe4000bf25270 */
[----:B------:R-:W-:Y:S01]  /*4eb0*/  UISETP.NE.AND UP2, UPT, UR40, 0x1, UPT ;  /* 0x000000012800788c */ /* 0x000fe2000bf45270 */
[----:B------:R-:W-:Y:S02]  /*4ec0*/  UMOV UR4, UR5 ;  /* 0x0000000500047c82 */ /* 0x000fe40008000000 */
[----:B---3--:R-:W-:Y:S03]  /*4ed0*/  USHF.R.U32.HI UR5, URZ, UR12, UR4 ;  /* 0x0000000cff057299 */ /* 0x008fe60008011604 */
[----:B------:R-:W-:Y:S02]  /*4ee0*/  UMOV UR4, UR7 ;  /* 0x0000000700047c82 */ /* 0x000fe40008000000 */
[----:B------:R-:W-:Y:S02]  /*4ef0*/  USHF.R.U32.HI UR7, URZ, UR49, UR4 ;  /* 0x00000031ff077299 */ /* 0x000fe40008011604 */
[----:B------:R-:W-:Y:S02]  /*4f00*/  USEL UR4, UR52, UR5, !UP0 ;  /* 0x0000000534047287 */ /* 0x000fe4000c000000 */
[----:B------:R-:W-:Y:S01]  /*4f10*/  USEL UR7, UR53, UR7, !UP1 ;  /* 0x0000000735077287 */ /* 0x000fe2000c800000 */
[----:B------:R-:W-:Y:S01]  /*4f20*/  UMOV UR5, UR9 ;  /* 0x0000000900057c82 */ /* 0x000fe20008000000 */
[----:B------:R-:W-:Y:S02]  /*4f30*/  UIMAD.WIDE.U32 UR8, UR4, UR42, URZ ;  /* 0x0000002a040872a5 */ /* 0x000fe4000f8e00ff */
[----:B------:R-:W-:Y:S03]  /*4f40*/  USHF.R.U32.HI UR6, URZ, UR12, UR5 ;  /* 0x0000000cff067299 */ /* 0x000fe60008011605 */
[----:B------:R-:W-:Y:S01]  /*4f50*/  UMOV UR5, UR11 ;  /* 0x0000000b00057c82 */ /* 0x000fe20008000000 */
[----:B------:R-:W-:Y:S02]  /*4f60*/  UIMAD.WIDE.U32 UR10, UR7, UR42, URZ ;  /* 0x0000002a070a72a5 */ /* 0x000fe4000f8e00ff */
[----:B------:R-:W-:Y:S02]  /*4f70*/  USHF.R.U32.HI UR12, URZ, UR49, UR5 ;  /* 0x00000031ff0c7299 */ /* 0x000fe40008011605 */
[----:B------:R-:W-:Y:S01]  /*4f80*/  USEL UR6, UR37, UR6, !UP0 ;  /* 0x0000000625067287 */ /* 0x000fe2000c000000 */
[----:B------:R-:W-:Y:S02]  /*4f90*/  UMOV UR5, UR9 ;  /* 0x0000000900057c82 */ /* 0x000fe40008000000 */
[----:B------:R-:W-:Y:S01]  /*4fa0*/  UMOV UR10, UR11 ;  /* 0x0000000b000a7c82 */ /* 0x000fe20008000000 */
[----:B------:R-:W-:Y:S02]  /*4fb0*/  @UP2 USHF.R.U32.HI UR4, URZ, UR43, UR5 ;  /* 0x0000002bff042299 */ /* 0x000fe40008011605 */
[----:B------:R-:W-:Y:S02]  /*4fc0*/  @UP2 USHF.R.U32.HI UR7, URZ, UR43, UR10 ;  /* 0x0000002bff072299 */ /* 0x000fe4000801160a */
[----:B------:R-:W-:Y:S02]  /*4fd0*/  UIMAD UR4, UR40, UR4, URZ ;  /* 0x00000004280472a4 */ /* 0x000fe4000f8e02ff */
[----:B------:R-:W-:Y:S02]  /*4fe0*/  UIMAD.WIDE.U32 UR10, UR6, UR42, URZ ;  /* 0x0000002a060a72a5 */ /* 0x000fe4000f8e00ff */
[----:B------:R-:W-:Y:S02]  /*4ff0*/  USEL UR5, UR38, UR12, !UP1 ;  /* 0x0000000c26057287 */ /* 0x000fe4000c800000 */
[----:B------:R-:W-:Y:S02]  /*5000*/  UIMAD UR8, UR40, UR7, URZ ;  /* 0x00000007280872a4 */ /* 0x000fe4000f8e02ff */
[----:B------:R-:W-:Y:S03]  /*5010*/  UISETP.GE.AND UP0, UPT, UR6, UR4, UPT ;  /* 0x000000040600728c */ /* 0x000fe6000bf06270 */
[----:B------:R-:W-:Y:S01]  /*5020*/  UMOV UR4, UR11 ;  /* 0x0000000b00047c82 */ /* 0x000fe20008000000 */
[----:B------:R-:W-:Y:S02]  /*5030*/  UISETP.GE.OR UP0, UPT, UR5, UR8, UP0 ;  /* 0x000000080500728c */ /* 0x000fe40008706670 */
[----:B------:R-:W-:Y:S02]  /*5040*/  USHF.R.U32.HI UR4, URZ, UR43, UR4 ;  /* 0x0000002bff047299 */ /* 0x000fe40008011604 */
[----:B------:R-:W-:Y:S02]  /*5050*/  UIMAD.WIDE.U32 UR8, UR5, UR42, URZ ;  /* 0x0000002a050872a5 */ /* 0x000fe4000f8e00ff */
[----:B------:R-:W-:Y:S02]  /*5060*/  USEL UR11, UR6, UR4, !UP2 ;  /* 0x00000004060b7287 */ /* 0x000fe4000d000000 */
[----:B------:R-:W-:Y:S02]  /*5070*/  UIADD3 UR8, UPT, UPT, -UR5, URZ, URZ ;  /* 0x000000ff05087290 */ /* 0x000fe4000fffe1ff */
[----:B------:R-:W-:Y:S01]  /*5080*/  UIADD3 UR10, UPT, UPT, -UR11, URZ, URZ ;  /* 0x000000ff0b0a7290 */ /* 0x000fe2000fffe1ff */
[----:B------:R-:W-:Y:S01]  /*5090*/  @!UP0 UMOV UR4, UR9 ;  /* 0x0000000900048c82 */ /* 0x000fe20008000000 */
[----:B------:R-:W-:Y:S02]  /*50a0*/  UIADD3 UR9, UPT, UPT, -UR6, URZ, URZ ;  /* 0x000000ff06097290 */ /* 0x000fe4000fffe1ff */
[----:B------:R-:W-:Y:S02]  /*50b0*/  @!UP0 USHF.R.U32.HI UR4, URZ, UR43, UR4 ;  /* 0x0000002bff048299 */ /* 0x000fe40008011604 */
[----:B------:R-:W-:Y:S02]  /*50c0*/  UIMAD UR10, UR40, UR10, UR6 ;  /* 0x0000000a280a72a4 */ /* 0x000fe4000f8e0206 */
[----:B------:R-:W-:Y:S04]  /*50d0*/  @!UP0 USEL UR4, UR5, UR4, !UP2 ;  /* 0x0000000405048287 */ /* 0x000fe8000d000000 */
[----:B------:R-:W-:Y:S02]  /*50e0*/  @!UP0 UIMAD UR10, UR7, UR10, UR4 ;  /* 0x0000000a070a82a4 */ /* 0x000fe4000f8e0204 */
[----:B------:R-:W-:Y:S02]  /*50f0*/  @!UP0 UIADD3 UR11, UPT, UPT, UR11, -UR4, URZ ;  /* 0x800000040b0b8290 */ /* 0x000fe4000fffe0ff */
[----:B------:R-:W-:Y:S02]  /*5100*/  UIMAD UR7, UR41, UR8, UR38 ;  /* 0x00000008290772a4 */ /* 0x000fe4000f8e0226 */
[----:B------:R-:W-:Y:S02]  /*5110*/  @!UP0 UIMAD UR6, UR11, UR40, UR5 ;  /* 0x000000280b0682a4 */ /* 0x000fe4000f8e0205 */
[----:B------:R-:W-:Y:S01]  /*5120*/  UIMAD UR4, UR50, UR9, UR37 ;  /* 0x00000009320472a4 */ /* 0x000fe2000f8e0225 */
[----:B------:R-:W-:Y:S02]  /*5130*/  @!UP0 UMOV UR5, UR10 ;  /* 0x0000000a00058c82 */ /* 0x000fe40008000000 */
[----:B------:R-:W-:Y:S02]  /*5140*/  UIMAD UR38, UR5, UR41, UR7 ;  /* 0x00000029052672a4 */ /* 0x000fe4000f8e0207 */
[----:B------:R-:W-:Y:S11]  /*5150*/  UIMAD UR37, UR6, UR50, UR4 ;  /* 0x00000032062572a4 */ /* 0x000ff6000f8e0204 */
[----:B------:R-:W-:Y:S01]  /*5160*/  @!UPT UIADD3 URZ, UPT, UPT, URZ, URZ, URZ ;  /* 0x000000fffffff290 */ /* 0x000fe2000fffe0ff */
.L_x_86:
[----:B------:R-:W-:Y:S01]  /*5170*/  UISETP.NE.AND UP0, UPT, UR39, 0x1, UPT ;  /* 0x000000012700788c */ /* 0x000fe2000bf05270 */
[----:B------:R-:W-:Y:S10]  /*5180*/  IADD3 R143, PT, PT, R143, 0x1, RZ ;  /* 0x000000018f8f7810 */ /* 0x000ff40007ffe0ff */
[----:B------:R-:W3:Y:S01]  /*5190*/  @!UP0 LDCU.128 UR12, c[0x0][0xb10] ;  /* 0x00016200ff0c87ac */ /* 0x000ee20008000c00 */
[----:B------:R-:W4:Y:S01]  /*51a0*/  @!UP0 LDCU UR5, c[0x0][0xb0c] ;  /* 0x00016180ff0587ac */ /* 0x000f220008000800 */
[----:B------:R-:W2:Y:S01]  /*51b0*/  @!UP0 LDCU UR10, c[0x0][0xb20] ;  /* 0x00016400ff0a87ac */ /* 0x000ea20008000800 */
[----:B---3--:R-:W-:Y:S02]  /*51c0*/  UIMAD.WIDE.U32 UR8, UR38, UR12, URZ ;  /* 0x0000000c260872a5 */ /* 0x008fe4000f8e00ff */
[----:B------:R-:W-:Y:S02]  /*51d0*/  UIMAD.WIDE.U32 UR6, UR37, UR15, URZ ;  /* 0x0000000f250672a5 */ /* 0x000fe4000f8e00ff */
[----:B------:R-:W-:Y:S03]  /*51e0*/  @!UP0 UISETP.NE.AND UP1, UPT, UR14, 0x1, UPT ;  /* 0x000000010e00888c */ /* 0x000fe6000bf25270 */
[----:B------:R-:W-:Y:S01]  /*51f0*/  @!UP0 UMOV UR4, UR9 ;  /* 0x0000000900048c82 */ /* 0x000fe20008000000 */
[----:B----4-:R-:W-:Y:S02]  /*5200*/  @!UP0 UISETP.NE.AND UP2, UPT, UR5, 0x1, UPT ;  /* 0x000000010500888c */ /* 0x010fe4000bf45270 */
[----:B------:R-:W-:Y:S01]  /*5210*/  @!UP0 USHF.R.U32.HI UR4, URZ, UR13, UR4 ;  /* 0x0000000dff048299 */ /* 0x000fe20008011604 */
[----:B------:R-:W-:Y:S02]  /*5220*/  @!UP0 UMOV UR6, UR7 ;  /* 0x0000000700068c82 */ /* 0x000fe40008000000 */
[----:B--2---:R-:W-:Y:S02]  /*5230*/  @!UP0 USHF.R.U32.HI UR6, URZ, UR10, UR6 ;  /* 0x0000000aff068299 */ /* 0x004fe40008011606 */
[----:B------:R-:W-:Y:S02]  /*5240*/  @!UP0 USEL UR7, UR38, UR4, !UP2 ;  /* 0x0000000426078287 */ /* 0x000fe4000d000000 */
[----:B------:R-:W-:Y:S04]  /*5250*/  @!UP0 USEL UR6, UR37, UR6, !UP1 ;  /* 0x0000000625068287 */ /* 0x000fe8000c800000 */
[----:B------:R-:W-:Y:S02]  /*5260*/  @!UP0 UIADD3 UR4, UPT, UPT, -UR7, UR6, URZ ;  /* 0x0000000607048290 */ /* 0x000fe4000fffe1ff */
[----:B------:R-:W-:Y:S02]  /*5270*/  @!UP0 UIADD3 UR6, UPT, UPT, UR7, -UR6, URZ ;  /* 0x8000000607068290 */ /* 0x000fe4000fffe0ff */
[----:B------:R-:W-:Y:S02]  /*5280*/  @!UP0 UIMAD UR38, UR4, UR5, UR38 ;  /* 0x00000005042682a4 */ /* 0x000fe4000f8e0226 */
[----:B------:R-:W-:Y:S02]  /*5290*/  @!UP0 UIMAD UR37, UR6, UR14, UR37 ;  /* 0x0000000e062582a4 */ /* 0x000fe4000f8e0225 */
[----:B------:R-:W-:Y:S09]  /*52a0*/  ULOP3.LUT UP0, URZ, UR59, 0x1b0, URZ, 0xc0, !UPT ;  /* 0x000001b03bff7892 */ /* 0x000ff2000f80c0ff */
[----:B------:R-:W-:Y:S05]  /*52b0*/  BRA.U !UP0, `(.L_x_87) ;  /* 0x0000000108407547 */ /* 0x000fea000b800000 */
[----:B------:R-:W2:Y:S01]  /*52c0*/  LDCU.64 UR8, c[0x4][0x80] ;  /* 0x01001000ff0877ac */ /* 0x000ea20008000a00 */
[----:B------:R-:W-:Y:S01]  /*52d0*/  MOV R3, 0x0 ;  /* 0x0000000000037802 */ /* 0x000fe20000000f00 */
[----:B------:R-:W-:Y:S02]  /*52e0*/  HFMA2 R12, -RZ, RZ, 0, 5.9604644775390625e-08 ;  /* 0x00000001ff0c7431 */ /* 0x000fe400000001ff */
[----:B------:R-:W-:Y:S02]  /*52f0*/  IMAD.MOV.U32 R8, RZ, RZ, 0x70 ;  /* 0x00000070ff087424 */ /* 0x000fe400078e00ff */
[----:B------:R-:W-:Y:S01]  /*5300*/  IMAD.MOV.U32 R13, RZ, RZ, RZ ;  /* 0x000000ffff0d7224 */ /* 0x000fe200078e00ff */
[----:B------:R-:W3:Y:S01]  /*5310*/  LDCU.64 UR6, c[0x4][0x88] ;  /* 0x01001100ff0677ac */ /* 0x000ee20008000a00 */
[----:B------:R-:W4:Y:S01]  /*5320*/  LDC.64 R2, c[0x4][R3] ;  /* 0x0100000003027b82 */ /* 0x000f220000000a00 */
[----:B------:R-:W1:Y:S01]  /*5330*/  LDCU.64 UR4, c[0x4][0x8] ;  /* 0x01000100ff0477ac */ /* 0x000e620008000a00 */
[----:B--2---:R-:W-:Y:S01]  /*5340*/  MOV R5, UR9 ;  /* 0x0000000900057c02 */ /* 0x004fe20008000f00 */
[----:B------:R-:W-:Y:S01]  /*5350*/  IMAD.U32 R4, RZ, RZ, UR8 ;  /* 0x00000008ff047e24 */ /* 0x000fe2000f8e00ff */
[----:B---3--:R-:W-:Y:S01]  /*5360*/  MOV R7, UR7 ;  /* 0x0000000700077c02 */ /* 0x008fe20008000f00 */
[----:B------:R-:W-:Y:S01]  /*5370*/  IMAD.U32 R6, RZ, RZ, UR6 ;  /* 0x00000006ff067e24 */ /* 0x000fe2000f8e00ff */
[----:B-1----:R-:W-:Y:S01]  /*5380*/  MOV R11, UR5 ;  /* 0x00000005000b7c02 */ /* 0x002fe20008000f00 */
[----:B------:R-:W-:Y:S02]  /*5390*/  IMAD.U32 R10, RZ, RZ, UR4 ;  /* 0x00000004ff0a7e24 */ /* 0x000fe4000f8e00ff */
[----:B------:R-:W-:Y:S07]  /*53a0*/  LEPC R20, `(.L_x_87) ;  /* 0x000000001014794e */ /* 0x000fee0000000000 */
[----:B----45:R-:W-:Y:S05]  /*53b0*/  CALL.ABS.NOINC R2 ;  /* 0x0000000002007343 */ /* 0x030fea0003c00000 */
.L_x_87:
[----:B------:R-:W-:Y:S01]  /*53c0*/  LOP3.LUT P0, RZ, R150, 0x1b0, RZ, 0xc0, !PT ;  /* 0x000001b096ff7812 */ /* 0x000fe2000780c0ff */
[----:B------:R-:W-:Y:S11]  /*53d0*/  BSSY.RECONVERGENT B6, `(.L_x_88) ;  /* 0x0000013000067945 */ /* 0x000ff60003800200 */
[----:B------:R-:W-:Y:S01]  /*53e0*/  @!UPT UIADD3 URZ, UPT, UPT, URZ, URZ, URZ ;  /* 0x000000fffffff290 */ /* 0x000fe2000fffe0ff */
[----:B------:R-:W-:Y:S05]  /*53f0*/  @!P0 BRA `(.L_x_89) ;  /* 0x0000000000408947 */ /* 0x000fea0003800000 */
        /* <DEDUP_REMOVED lines=16> */
.L_x_89:
[----:B------:R-:W-:Y:S05]  /*5500*/  BSYNC.RECONVERGENT B6 ;  /* 0x0000000000067941 */ /* 0x000fea0003800200 */
.L_x_88:
[----:B------:R-:W-:Y:S01]  /*5510*/  ISETP.NE.U32.AND P3, PT, R138, RZ, PT ;  /* 0x000000ff8a00720c */ /* 0x000fe20003f65070 */
[----:B------:R-:W-:Y:S01]  /*5520*/  UISETP.NE.AND UP1, UPT, UR60, URZ, UPT ;  /* 0x000000ff3c00728c */ /* 0x000fe2000bf25270 */
[----:B------:R-:W-:Y:S02]  /*5530*/  ISETP.NE.U32.AND P4, PT, R134, RZ, PT ;  /* 0x000000ff8600720c */ /* 0x000fe40003f85070 */
[----:B------:R-:W-:Y:S02]  /*5540*/  ISETP.NE.AND.EX P3, PT, R139, RZ, PT, P3 ;  /* 0x000000ff8b00720c */ /* 0x000fe40003f65330 */
[----:B------:R-:W-:Y:S02]  /*5550*/  PLOP3.LUT P1, PT, PT, PT, PT, 0x8, 0x80 ;  /* 0x000000000080781c */ /* 0x000fe40003f2e170 */
[----:B------:R-:W-:Y:S02]  /*5560*/  PLOP3.LUT P0, PT, PT, PT, UP1, 0x80, 0x8 ;  /* 0x000000000008781c */ /* 0x000fe40003f0f018 */
[----:B------:R-:W-:Y:S02]  /*5570*/  ISETP.NE.AND.EX P4, PT, R135, RZ, PT, P4 ;  /* 0x000000ff8700720c */ /* 0x000fe40003f85340 */
[----:B------:R-:W2:Y:S09]  /*5580*/  @UP1 LDCU.64 UR4, c[0x0][0x888] ;  /* 0x00011100ff0417ac */ /* 0x000eb20008000a00 */
[----:B------:R-:W-:Y:S01]  /*5590*/  @P0 PLOP3.LUT P1, PT, P3, PT, PT, 0x80, 0x8 ;  /* 0x000000000008081c */ /* 0x000fe20001f2f070 */
[----:B--2---:R-:W-:Y:S04]  /*55a0*/  @UP1 UISETP.NE.U32.AND UP0, UPT, UR4, URZ, UPT ;  /* 0x000000ff0400128c */ /* 0x004fe8000bf05070 */
[----:B------:R-:W-:Y:S04]  /*55b0*/  @UP1 UISETP.NE.AND.EX UP0, UPT, UR5, URZ, UPT, UP0 ;  /* 0x000000ff0500128c */ /* 0x000fe8000bf05300 */
[----:B------:R-:W-:Y:S01]  /*55c0*/  @UP1 USEL UR4, URZ, 0xffffffff, UP0 ;  /* 0xffffffffff041887 */ /* 0x000fe20008000000 */
[----:B------:R-:W-:Y:S11]  /*55d0*/  @!P3 BRA `(.L_x_90) ;  /* 0x000000000030b947 */ /* 0x000ff60003800000 */
        /* <DEDUP_REMOVED lines=12> */
.L_x_90:
[----:B------:R-:W-:Y:S05]  /*56a0*/  @!P4 BRA `(.L_x_91) ;  /* 0x000000000024c947 */ /* 0x000fea0003800000 */
[----:B------:R-:W-:Y:S01]  /*56b0*/  ISETP.NE.U32.AND P2, PT, R132, RZ, PT ;  /* 0x000000ff8400720c */ /* 0x000fe20003f45070 */
[----:B------:R-:W2:Y:S03]  /*56c0*/  LDCU.64 UR6, c[0x0][0x358] ;  /* 0x00006b00ff0677ac */ /* 0x000ea60008000a00 */
[----:B------:R-:W-:Y:S11]  /*56d0*/  ISETP.NE.AND.EX P2, PT, R133, RZ, PT, P2 ;  /* 0x000000ff8500720c */ /* 0x000ff60003f45320 */
[----:B------:R-:W-:Y:S02]  /*56e0*/  @!UPT UIADD3 URZ, UPT, UPT, URZ, URZ, URZ ;  /* 0x000000fffffff290 */ /* 0x000fe4000fffe0ff */
[----:B------:R-:W4:Y:S01]  /*56f0*/  @P2 LDC.64 R2, c[0x0][0x8a8] ;  /* 0x00022a00ff022b82 */ /* 0x000f220000000a00 */
[----:B-1----:R-:W-:Y:S04]  /*5700*/  @P2 IMAD R0, R134, UR36, RZ ;  /* 0x0000002486002c24 */ /* 0x002fe8000f8e02ff */
[----:B----4-:R-:W-:Y:S05]  /*5710*/  @P2 IMAD.WIDE R2, R0, 0x4, R2 ;  /* 0x0000000400022825 */ /* 0x010fea00078e0202 */
[----:B--2--5:R2:W5:Y:S02]  /*5720*/  @P2 LDG.E R70, desc[UR6][R2.64] ;  /* 0x0000000602462981 */ /* 0x024564000c1e1900 */
[----:B--2---:R-:W4:Y:S02]  /*5730*/  @!P2 LDC R70, c[0x0][0x8a0] ;  /* 0x00022800ff46ab82 */ /* 0x004f240000000800 */
.L_x_91:
[----:B---3-5:R-:W-:Y:S01]  /*5740*/  @P0 FSETP.NEU.AND P4, PT, R71, RZ, PT ;  /* 0x000000ff4700020b */ /* 0x028fe20003f8d000 */
[----:B-1----:R-:W-:Y:S01]  /*5750*/  IMAD.U32 R0, RZ, RZ, UR4 ;  /* 0x00000004ff007e24 */ /* 0x002fe2000f8e00ff */
[----:B------:R-:W-:Y:S01]  /*5760*/  @P0 LOP3.LUT P2, RZ, R141, 0xff, RZ, 0xc0, !PT ;  /* 0x000000ff8dff0812 */ /* 0x000fe2000784c0ff */
[----:B------:R-:W-:Y:S01]  /*5770*/  BSSY B1, `(.L_x_92) ;  /* 0x000003d000017945 */ /* 0x000fe20003800000 */
[----:B------:R-:W-:Y:S02]  /*5780*/  @P0 SEL R2, RZ, 0xffffffff, P4 ;  /* 0xffffffffff020807 */ /* 0x000fe40002000000 */
[----:B------:R-:W-:Y:S02]  /*5790*/  CS2R R18, SRZ ;  /* 0x0000000000127805 */ /* 0x000fe4000001ff00 */
[----:B------:R-:W-:Y:S02]  /*57a0*/  LEA R22, R68, UR44, 0x3 ;  /* 0x0000002c44167c11 */ /* 0x000fe4000f8e18ff */
[----:B------:R-:W-:Y:S02]  /*57b0*/  CS2R R16, SRZ ;  /* 0x0000000000107805 */ /* 0x000fe4000001ff00 */
[----:B------:R-:W-:Y:S02]  /*57c0*/  @P1 SEL R2, R0, R2, !P2 ;  /* 0x0000000200021207 */ /* 0x000fe40005000000 */
[----:B------:R-:W-:Y:S02]  /*57d0*/  CS2R R26, SRZ ;  /* 0x00000000001a7805 */ /* 0x000fe4000001ff00 */
[----:B------:R-:W-:Y:S02]  /*57e0*/  SHF.L.U32 R4, R146, 0x1f, RZ ;  /* 0x0000001f92047819 */ /* 0x000fe400000006ff */
[----:B------:R-:W-:Y:S02]  /*57f0*/  CS2R R24, SRZ ;  /* 0x0000000000187805 */ /* 0x000fe4000001ff00 */
[----:B------:R-:W-:Y:S02]  /*5800*/  @P0 LOP3.LUT R2, R2, 0x1, RZ, 0xc0, !PT ;  /* 0x0000000102020812 */ /* 0x000fe400078ec0ff */
[----:B------:R-:W-:Y:S02]  /*5810*/  CS2R R30, SRZ ;  /* 0x00000000001e7805 */ /* 0x000fe4000001ff00 */
[----:B------:R-:W-:Y:S02]  /*5820*/  PLOP3.LUT P5, PT, PT, PT, PT, 0x8, 0x80 ;  /* 0x000000000080781c */ /* 0x000fe40003fae170 */
[----:B------:R-:W-:Y:S02]  /*5830*/  CS2R R28, SRZ ;  /* 0x00000000001c7805 */ /* 0x000fe4000001ff00 */
[----:B------:R-:W-:Y:S01]  /*5840*/  ISETP.NE.U32.OR P1, PT, R2, 0x1, !P0 ;  /* 0x000000010200780c */ /* 0x000fe20004725470 */
[----:B------:R-:W-:Y:S01]  /*5850*/  IMAD R2, R68, 0x40, R69 ;  /* 0x0000004044027824 */ /* 0x000fe200078e0245 */
[----:B------:R-:W-:Y:S02]  /*5860*/  CS2R R34, SRZ ;  /* 0x0000000000227805 */ /* 0x000fe4000001ff00 */
[----:B------:R-:W-:Y:S09]  /*5870*/  CS2R R32, SRZ ;  /* 0x0000000000207805 */ /* 0x000ff2000001ff00 */
[----:B------:R-:W-:Y:S04]  /*5880*/  @P1 SHF.L.U32 R0, R144, 0x1f, RZ ;  /* 0x0000001f90001819 */ /* 0x000fe800000006ff */
[----:B------:R-:W1:Y:S01]  /*5890*/  @P1 SYNCS.PHASECHK.TRANS64.TRYWAIT P0, [UR44+0x50], R0 ;  /* 0x00005000ff0015a7 */ /* 0x000e62000800112c */
[----:B------:R2:W3:Y:S01]  /*58a0*/  SYNCS.PHASECHK.TRANS64.TRYWAIT P4, [R22+URZ+0x90], R4 ;  /* 0x00009004160075a7 */ /* 0x0004e200080811ff */
[----:B-1----:R-:W-:Y:S01]  /*58b0*/  @P1 PLOP3.LUT P5, PT, P0, PT, PT, 0x8, 0x80 ;  /* 0x000000000080181c */ /* 0x002fe200007ae170 */
[----:B------:R-:W-:Y:S01]  /*58c0*/  @!UPT UIADD3 URZ, UPT, UPT, URZ, URZ, URZ ;  /* 0x000000fffffff290 */ /* 0x000fe2000fffe0ff */
[----:B--23--:R-:W-:Y:S11]  /*58d0*/  @!P1 BRA `(.L_x_93) ;  /* 0x0000000000989947 */ /* 0x00cff60003800000 */
[----:B------:R-:W-:Y:S01]  /*58e0*/  ISETP.NE.U32.AND P0, PT, RZ, UR56, PT ;  /* 0x00000038ff007c0c */ /* 0x000fe2000bf05070 */
[----:B------:R-:W-:Y:S01]  /*58f0*/  BSSY B0, `(.L_x_94) ;  /* 0x0000016000007945 */ /* 0x000fe20003800000 */
[----:B------:R-:W-:Y:S02]  /*5900*/  FSETP.NEU.AND P2, PT, R71, RZ, PT ;  /* 0x000000ff4700720b */ /* 0x000fe40003f4d000 */
[----:B------:R-:W-:Y:S02]  /*5910*/  CS2R R34, SRZ ;  /* 0x0000000000227805 */ /* 0x000fe4000001ff00 */
[----:B------:R-:W-:Y:S02]  /*5920*/  ISETP.NE.AND.EX P0, PT, RZ, UR57, PT, P0 ;  /* 0x00000039ff007c0c */ /* 0x000fe4000bf05300 */
[----:B------:R-:W-:Y:S02]  /*5930*/  CS2R R32, SRZ ;  /* 0x0000000000207805 */ /* 0x000fe4000001ff00 */
[----:B------:R-:W-:Y:S02]  /*5940*/  LOP3.LUT P1, RZ, R141, 0xff, RZ, 0xc0, !PT ;  /* 0x000000ff8dff7812 */ /* 0x000fe4000782c0ff */
[----:B------:R-:W-:Y:S02]  /*5950*/  CS2R R30, SRZ ;  /* 0x00000000001e7805 */ /* 0x000fe4000001ff00 */
[----:B------:R-:W-:Y:S02]  /*5960*/  SEL R0, RZ, 0xffffffff, P2 ;  /* 0xffffffffff007807 */ /* 0x000fe40001000000 */
[----:B------:R-:W-:Y:S02]  /*5970*/  CS2R R28, SRZ ;  /* 0x00000000001c7805 */ /* 0x000fe4000001ff00 */
[----:B------:R-:W-:Y:S02]  /*5980*/  SEL R3, RZ, 0xffffffff, P0 ;  /* 0xffffffffff037807 */ /* 0x000fe40000000000 */
[----:B------:R-:W-:Y:S02]  /*5990*/  CS2R R26, SRZ ;  /* 0x00000000001a7805 */ /* 0x000fe4000001ff00 */
[----:B------:R-:W-:Y:S02]  /*59a0*/  CS2R R24, SRZ ;  /* 0x0000000000187805 */ /* 0x000fe4000001ff00 */
[----:B------:R-:W-:Y:S02]  /*59b0*/  CS2R R18, SRZ ;  /* 0x0000000000127805 */ /* 0x000fe4000001ff00 */
[----:B------:R-:W-:Y:S02]  /*59c0*/  @P3 SEL R0, R3, R0, !P1 ;  /* 0x0000000003003207 */ /* 0x000fe40004800000 */
[----:B------:R-:W-:Y:S02]  /*59d0*/  CS2R R16, SRZ ;  /* 0x0000000000107805 */ /* 0x000fe4000001ff00 */
[----:B------:R-:W-:Y:S04]  /*59e0*/  LOP3.LUT R0, R0, 0x1, RZ, 0xc0, !PT ;  /* 0x0000000100007812 */ /* 0x000fe800078ec0ff */
[----:B------:R-:W-:Y:S01]  /*59f0*/  ISETP.NE.U32.AND P0, PT, R0, 0x1, PT ;  /* 0x000000010000780c */ /* 0x000fe20003f05070 */
[----:B------:R-:W-:Y:S01]  /*5a00*/  @!UPT UIADD3 URZ, UPT, UPT, URZ, URZ, URZ ;  /* 0x000000fffffff290 */ /* 0x000fe2000fffe0ff */
[----:B------:R-:W-:Y:S11]  /*5a10*/  @!P5 BRA `(.L_x_95) ;  /* 0x00000000000cd947 */ /* 0x000ff60003800000 */
[----:B------:R-:W-:Y:S04]  /*5a20*/  SHF.L.U32 R3, R144, 0x1f, RZ ;  /* 0x0000001f90037819 */ /* 0x000fe800000006ff */
[----:B------:R-:W1:Y:S02]  /*5a30*/  SYNCS.PHASECHK.TRANS64.TRYWAIT P1, [UR44+0x50], R3 ;  /* 0x00005003ff0075a7 */ /* 0x000e64000802112c */
[----:B-1----:R-:W-:Y:S05]  /*5a40*/  @!P1 BRA `(.L_x_96) ;  /* 0x0000001c00749947 */ /* 0x002fea0003800000 */
.L_x_95:
[----:B------:R-:W-:Y:S05]  /*5a50*/  BSYNC B0 ;  /* 0x0000000000007941 */ /* 0x000fea0003800000 */
.L_x_94:
[----:B------:R2:W3:Y:S01]  /*5a60*/  @P0 LDS.128 R32, [R140+UR44+0x200] ;  /* 0x0002002c8c200984 */ /* 0x0004e20008000c00 */
[----:B------:R-:W-:Y:S01]  /*5a70*/  UIADD3 UR4, UPT, UPT, UR44, 0x58, URZ ;  /* 0x000000582c047890 */ /* 0x000fe2000fffe0ff */
[----:B------:R-:W-:Y:S02]  /*5a80*/  LOP3.LUT R144, R144, 0x1, RZ, 0x3c, !PT ;  /* 0x0000000190907812 */ /* 0x000fe400078e3cff */
[----:B------:R2:W1:Y:S01]  /*5a90*/  @P0 LDS.128 R28, [R149+0x10] ;  /* 0x00001000951c0984 */ /* 0x0004620000000c00 */
[----:B------:R-:W-:Y:S03]  /*5aa0*/  UPRMT UR4, UR61, 0x654, UR4 ;  /* 0x000006543d047896 */ /* 0x000fe60008000004 */
[----:B------:R2:W1:Y:S04]  /*5ab0*/  @P0 LDS.128 R24, [R148+0x20] ;  /* 0x0000200094180984 */ /* 0x0004680000000c00 */
[----:B------:R2:W1:Y:S01]  /*5ac0*/  @P0 LDS.128 R16, [R147+0x30] ;  /* 0x0000300093100984 */ /* 0x0004620000000c00 */
[----:B------:R-:W-:Y:S01]  /*5ad0*/  @!PT LDS RZ, [RZ] ;  /* 0x00000000fffff984 */ /* 0x000fe20000000800 */
[----:B------:R-:W-:Y:S01]  /*5ae0*/  @!PT LDS RZ, [RZ] ;  /* 0x00000000fffff984 */ /* 0x000fe20000000800 */
[----:B------:R-:W-:Y:S01]  /*5af0*/  @!PT LDS RZ, [RZ] ;  /* 0x00000000fffff984 */ /* 0x000fe20000000800 */
[----:B------:R-:W-:Y:S01]  /*5b00*/  @!PT LDS RZ, [RZ] ;  /* 0x00000000fffff984 */ /* 0x000fe20000000800 */
[----:B------:R5:W-:Y:S06]  /*5b10*/  MEMBAR.ALL.CTA ;  /* 0x0000000000007992 */ /* 0x000bec0000008000 */
[----:B-----5:R-:W5:Y:S02]  /*5b20*/  FENCE.VIEW.ASYNC.S ;  /* 0x00000000000073c6 */ /* 0x020f640000000000 */
[----:B-----5:R-:W-:Y:S01]  /*5b30*/  SYNCS.ARRIVE.TRANS64.RED.A1T0 RZ, [UR4], RZ ;  /* 0x000000ffffff79a7 */ /* 0x020fe20008100404 */
.L_x_93:
[----:B------:R-:W-:Y:S05]  /*5b40*/  BSYNC B1 ;  /* 0x0000000000017941 */ /* 0x000fea0003800000 */
.L_x_92:
[----:B-1----:R-:W-:Y:S04]  /*5b50*/  SHF.R.U32.HI R0, RZ, 0x15, R2 ;  /* 0x00000015ff007819 */ /* 0x002fe80000011602 */
[----:B------:R-:W-:Y:S01]  /*5b60*/  LOP3.LUT P0, RZ, R0, 0x3, R142, 0x48, !PT ;  /* 0x0000000300ff7812 */ /* 0x000fe2000780488e */
[----:B------:R-:W-:Y:S01]  /*5b70*/  @!UPT UIADD3 URZ, UPT, UPT, URZ, URZ, URZ ;  /* 0x000000fffffff290 */ /* 0x000fe2000fffe0ff */
[----:B------:R-:W-:Y:S11]  /*5b80*/  @P4 BRA `(.L_x_97) ;  /* 0x0000000000084947 */ /* 0x000ff60003800000 */
[----:B------:R-:W1:Y:S02]  /*5b90*/  SYNCS.PHASECHK.TRANS64.TRYWAIT P1, [R22+URZ+0x90], R4 ;  /* 0x00009004160075a7 */ /* 0x000e6400080211ff */
[----:B-1----:R-:W-:Y:S05]  /*5ba0*/  @!P1 BRA `(.L_x_98) ;  /* 0x0000001c00349947 */ /* 0x002fea0003800000 */
.L_x_97:
[----:B------:R-:W-:Y:S05]  /*5bb0*/  @!P0 BRA `(.L_x_99) ;  /* 0x0000000000408947 */ /* 0x000fea0003800000 */
[----:B------:R-:W1:Y:S01]  /*5bc0*/  LDCU.64 UR8, c[0x4][0x70] ;  /* 0x01000e00ff0877ac */ /* 0x000e620008000a00 */
[----:B------:R-:W-:Y:S01]  /*5bd0*/  MOV R15, 0x0 ;  /* 0x00000000000f7802 */ /* 0x000fe20000000f00 */
[----:B------:R-:W-:Y:S02]  /*5be0*/  HFMA2 R12, -RZ, RZ, 0, 5.9604644775390625e-08 ;  /* 0x00000001ff0c7431 */ /* 0x000fe400000001ff */
[----:B------:R-:W-:Y:S02]  /*5bf0*/  IMAD.MOV.U32 R8, RZ, RZ, 0x192 ;  /* 0x00000192ff087424 */ /* 0x000fe400078e00ff */
[----:B------:R-:W-:Y:S01]  /*5c00*/  IMAD.MOV.U32 R13, RZ, RZ, RZ ;  /* 0x000000ffff0d7224 */ /* 0x000fe200078e00ff */
[----:B------:R-:W5:Y:S01]  /*5c10*/  LDCU.64 UR6, c[0x4][0x78] ;  /* 0x01000f00ff0677ac */ /* 0x000f620008000a00 */
[----:B------:R-:W2:Y:S01]  /*5c20*/  LDC.64 R14, c[0x4][R15] ;  /* 0x010000000f0e7b82 */ /* 0x000ea20000000a00 */
[----:B------:R-:W3:Y:S01]  /*5c30*/  LDCU.64 UR4, c[0x4][0x10] ;  /* 0x01000200ff0477ac */ /* 0x000ee20008000a00 */
[----:B-1----:R-:W-:Y:S01]  /*5c40*/  MOV R5, UR9 ;  /* 0x0000000900057c02 */ /* 0x002fe20008000f00 */
[----:B------:R-:W-:Y:S01]  /*5c50*/  IMAD.U32 R4, RZ, RZ, UR8 ;  /* 0x00000008ff047e24 */ /* 0x000fe2000f8e00ff */
[----:B-----5:R-:W-:Y:S01]  /*5c60*/  MOV R7, UR7 ;  /* 0x0000000700077c02 */ /* 0x020fe20008000f00 */
[----:B------:R-:W-:Y:S01]  /*5c70*/  IMAD.U32 R6, RZ, RZ, UR6 ;  /* 0x00000006ff067e24 */ /* 0x000fe2000f8e00ff */
[----:B---3--:R-:W-:Y:S01]  /*5c80*/  MOV R11, UR5 ;  /* 0x00000005000b7c02 */ /* 0x008fe20008000f00 */
[----:B------:R-:W-:Y:S02]  /*5c90*/  IMAD.U32 R10, RZ, RZ, UR4 ;  /* 0x00000004ff0a7e24 */ /* 0x000fe4000f8e00ff */
[----:B------:R-:W-:Y:S07]  /*5ca0*/  LEPC R20, `(.L_x_99) ;  /* 0x000000001014794e */ /* 0x000fee0000000000 */
[----:B--2-4-:R-:W-:Y:S05]  /*5cb0*/  CALL.ABS.NOINC R14 ;  /* 0x000000000e007343 */ /* 0x014fea0003c00000 */
.L_x_99:
[----:B------:R-:W-:Y:S01]  /*5cc0*/  LOP3.LUT P0, RZ, R131, 0x60, RZ, 0xc0, !PT ;  /* 0x0000006083ff7812 */ /* 0x000fe2000780c0ff */
[----:B------:R-:W-:Y:S05]  /*5cd0*/  WARPSYNC.ALL ;  /* 0x0000000000007948 */ /* 0x000fea0003800000 */
[----:B------:R-:W-:Y:S01]  /*5ce0*/  R2UR UR4, R2 ;  /* 0x00000000020472ca */ /* 0x000fe200000e0000 */
[----:B------:R-:W-:Y:S01]  /*5cf0*/  BSSY.RECONVERGENT B0, `(.L_x_100) ;  /* 0x0000120000007945 */ /* 0x000fe20003800200 */
[----:B---3--:R-:W-:Y:S02]  /*5d00*/  F2FP.F16.E4M3.UNPACK_B R2, R32 ;  /* 0x00000020ff02723e */ /* 0x008fe400020006ff */
[-C--:B------:R-:W-:Y:S02]  /*5d10*/  F2FP.F16.E4M3.UNPACK_B R21, R33.reuse ;  /* 0x00000021ff15723e */ /* 0x080fe400020006ff */
[----:B------:R-:W-:Y:S01]  /*5d20*/  F2FP.F16.E4M3.UNPACK_B R12, R28 ;  /* 0x0000001cff0c723e */ /* 0x000fe200020006ff */
[----:B------:R-:W-:Y:S01]  /*5d30*/  HADD2.F32 R0, -RZ, R2.H0_H0 ;  /* 0x20000002ff007230 */ /* 0x000fe20000004100 */
[----:B------:R-:W-:Y:S01]  /*5d40*/  F2FP.F16.E4M3.UNPACK_B R32, R32.H1 ;  /* 0x00000020ff20723e */ /* 0x000fe200030006ff */
[--C-:B------:R-:W-:Y:S01]  /*5d50*/  HADD2.F32 R73, -RZ, R21.reuse.H0_H0 ;  /* 0x20000015ff497230 */ /* 0x100fe20000004100 */
[----:B------:R-:W-:Y:S01]  /*5d60*/  F2FP.F16.E4M3.UNPACK_B R33, R33.H1 ;  /* 0x00000021ff21723e */ /* 0x000fe200030006ff */
[----:B------:R-:W-:Y:S01]  /*5d70*/  HADD2.F32 R74, -RZ, R21.H1_H1 ;  /* 0x30000015ff4a7230 */ /* 0x000fe20000004100 */
[-C--:B------:R-:W-:Y:S01]  /*5d80*/  F2FP.F16.E4M3.UNPACK_B R20, R34.reuse ;  /* 0x00000022ff14723e */ /* 0x080fe200020006ff */
[--C-:B------:R-:W-:Y:S01]  /*5d90*/  HADD2.F32 R3, -RZ, R32.reuse.H0_H0 ;  /* 0x20000020ff037230 */ /* 0x100fe20000004100 */
[----:B------:R-:W-:Y:S01]  /*5da0*/  F2FP.F16.E4M3.UNPACK_B R15, R34.H1 ;  /* 0x00000022ff0f723e */ /* 0x000fe200030006ff */
[----:B------:R-:W-:Y:S01]  /*5db0*/  HADD2.F32 R72, -RZ, R32.H1_H1 ;  /* 0x30000020ff487230 */ /* 0x000fe20000004100 */
[-C--:B------:R-:W-:Y:S01]  /*5dc0*/  F2FP.F16.E4M3.UNPACK_B R14, R35.reuse ;  /* 0x00000023ff0e723e */ /* 0x080fe200020006ff */
[--C-:B------:R-:W-:Y:S01]  /*5dd0*/  HADD2.F32 R75, -RZ, R33.reuse.H0_H0 ;  /* 0x20000021ff4b7230 */ /* 0x100fe20000004100 */
[----:B------:R-:W-:Y:S01]  /*5de0*/  F2FP.F16.E4M3.UNPACK_B R13, R35.H1 ;  /* 0x00000023ff0d723e */ /* 0x000fe200030006ff */
[----:B------:R-:W-:Y:S01]  /*5df0*/  HADD2.F32 R76, -RZ, R33.H1_H1 ;  /* 0x30000021ff4c7230 */ /* 0x000fe20000004100 */
[----:B------:R-:W-:Y:S01]  /*5e00*/  F2FP.F16.E4M3.UNPACK_B R28, R28.H1 ;  /* 0x0000001cff1c723e */ /* 0x000fe200030006ff */
[--C-:B------:R-:W-:Y:S01]  /*5e10*/  HADD2.F32 R77, -RZ, R20.reuse.H0_H0 ;  /* 0x20000014ff4d7230 */ /* 0x100fe20000004100 */
[-C--:B------:R-:W-:Y:S01]  /*5e20*/  F2FP.F16.E4M3.UNPACK_B R11, R29.reuse ;  /* 0x0000001dff0b723e */ /* 0x080fe200020006ff */
        /* <DEDUP_REMOVED lines=15> */
[----:B------:R-:W-:Y:S01]  /*5f20*/  R2UR UR5, R22 ;  /* 0x00000000160572ca */ /* 0x000fe200000e0000 */
        /* <DEDUP_REMOVED lines=29> */
[----:B------:R-:W-:Y:S01]  /*6100*/  IADD3 R68, PT, PT, R68, 0x1, RZ ;  /* 0x0000000144447810 */ /* 0x000fe20007ffe0ff */
[--C-:B------:R-:W-:Y:S02]  /*6110*/  HADD2.F32 R101, -RZ, R5.reuse.H0_H0 ;  /* 0x20000005ff657230 */ /* 0x100fe40000004100 */
[----:B------:R-:W-:Y:S02]  /*6120*/  HADD2.F32 R102, -RZ, R5.H1_H1 ;  /* 0x30000005ff667230 */ /* 0x000fe40000004100 */
[--C-:B------:R-:W-:Y:S02]  /*6130*/  HADD2.F32 R103, -RZ, R4.reuse.H0_H0 ;  /* 0x20000004ff677230 */ /* 0x100fe40000004100 */
[----:B------:R-:W-:Y:S02]  /*6140*/  HADD2.F32 R104, -RZ, R4.H1_H1 ;  /* 0x30000004ff687230 */ /* 0x000fe40000004100 */
[----:B------:R-:W1:Y:S01]  /*6150*/  LDTM.x64 R4, tmem[UR4] ;  /* 0x00000004000479ee */ /* 0x000e620008340000 */
[----:B------:R-:W-:Y:S01]  /*6160*/  NOP ;  /* 0x0000000000007918 */ /* 0x000fe20000000000 */
[----:B------:R-:W-:Y:S01]  /*6170*/  UIADD3 UR4, UPT, UPT, UR5, 0xb0, URZ ;  /* 0x000000b005047890 */ /* 0x000fe2000fffe0ff */
[----:B------:R-:W-:Y:S02]  /*6180*/  HADD2.F32 R2, -RZ, R2.H1_H1 ;  /* 0x30000002ff027230 */ /* 0x000fe40000004100 */
[--C-:B------:R-:W-:Y:S01]  /*6190*/  HADD2.F32 R105, -RZ, R106.reuse.H0_H0 ;  /* 0x2000006aff697230 */ /* 0x100fe20000004100 */
[----:B------:R-:W-:Y:S01]  /*61a0*/  UPRMT UR4, UR61, 0x654, UR4 ;  /* 0x000006543d047896 */ /* 0x000fe20008000004 */
[----:B------:R-:W-:Y:S02]  /*61b0*/  HADD2.F32 R106, -RZ, R106.H1_H1 ;  /* 0x3000006aff6a7230 */ /* 0x000fe40000004100 */
[--C-:B------:R-:W-:Y:S02]  /*61c0*/  HADD2.F32 R109, -RZ, R110.reuse.H0_H0 ;  /* 0x2000006eff6d7230 */ /* 0x100fe40000004100 */
[----:B------:R-:W-:Y:S02]  /*61d0*/  HADD2.F32 R110, -RZ, R110.H1_H1 ;  /* 0x3000006eff6e7230 */ /* 0x000fe40000004100 */
[--C-:B------:R-:W-:Y:S02]  /*61e0*/  HADD2.F32 R113, -RZ, R114.reuse.H0_H0 ;  /* 0x20000072ff717230 */ /* 0x100fe40000004100 */
[----:B-1----:R-:W-:Y:S01]  /*61f0*/  SYNCS.ARRIVE.TRANS64.RED.A1T0 RZ, [UR4], RZ ;  /* 0x000000ffffff79a7 */ /* 0x002fe20008100404 */
[----:B------:R-:W-:Y:S02]  /*6200*/  HADD2.F32 R114, -RZ, R114.H1_H1 ;  /* 0x30000072ff727230 */ /* 0x000fe40000004100 */
[--C-:B------:R-:W-:Y:S02]  /*6210*/  HADD2.F32 R117, -RZ, R118.reuse.H0_H0 ;  /* 0x20000076ff757230 */ /* 0x100fe40000004100 */
[----:B------:R-:W-:Y:S02]  /*6220*/  HADD2.F32 R118, -RZ, R118.H1_H1 ;  /* 0x30000076ff767230 */ /* 0x000fe40000004100 */
[--C-:B------:R-:W-:Y:S02]  /*6230*/  HADD2.F32 R121, -RZ, R122.reuse.H0_H0 ;  /* 0x2000007aff797230 */ /* 0x100fe40000004100 */
[C---:B----4-:R-:W-:Y:S01]  /*6240*/  FMUL R4, R70.reuse, R4 ;  /* 0x0000000446047220 */ /* 0x050fe20000400000 */
[C---:B------:R-:W-:Y:S01]  /*6250*/  FMUL R5, R70.reuse, R5 ;  /* 0x0000000546057220 */ /* 0x040fe20000400000 */
[C---:B------:R-:W-:Y:S01]  /*6260*/  FMUL R8, R70.reuse, R8 ;  /* 0x0000000846087220 */ /* 0x040fe20000400000 */
[C---:B------:R-:W-:Y:S01]  /*6270*/  FMUL R9, R70.reuse, R9 ;  /* 0x0000000946097220 */ /* 0x040fe20000400000 */
[C---:B------:R-:W-:Y:S01]  /*6280*/  FFMA R4, R71.reuse, R0, R4 ;  /* 0x0000000047047223 */ /* 0x040fe20000000004 */
[C---:B------:R-:W-:Y:S01]  /*6290*/  FFMA R5, R71.reuse, R2, R5 ;  /* 0x0000000247057223 */ /* 0x040fe20000000005 */
[C---:B------:R-:W-:Y:S01]  /*62a0*/  FMUL R12, R70.reuse, R12 ;  /* 0x0000000c460c7220 */ /* 0x040fe20000400000 */
[C---:B------:R-:W-:Y:S01]  /*62b0*/  FMUL R13, R70.reuse, R13 ;  /* 0x0000000d460d7220 */ /* 0x040fe20000400000 */
[C---:B------:R-:W-:Y:S01]  /*62c0*/  FMUL R16, R70.reuse, R16 ;  /* 0x0000001046107220 */ /* 0x040fe20000400000 */
[C---:B------:R-:W-:Y:S01]  /*62d0*/  FMUL R17, R70.reuse, R17 ;  /* 0x0000001146117220 */ /* 0x040fe20000400000 */
[C---:B------:R-:W-:Y:S01]  /*62e0*/  FMUL R0, R70.reuse, R20 ;  /* 0x0000001446007220 */ /* 0x040fe20000400000 */
[C---:B------:R-:W-:Y:S01]  /*62f0*/  FMUL R2, R70.reuse, R21 ;  /* 0x0000001546027220 */ /* 0x040fe20000400000 */
[C---:B------:R-:W-:Y:S01]  /*6300*/  FMUL R21, R70.reuse, R28 ;  /* 0x0000001c46157220 */ /* 0x040fe20000400000 */
[----:B------:R-:W-:Y:S02]  /*6310*/  HADD2.F32 R122, -RZ, R122.H1_H1 ;  /* 0x3000007aff7a7230 */ /* 0x000fe40000004100 */
[C---:B------:R-:W-:Y:S01]  /*6320*/  FMUL R6, R70.reuse, R6 ;  /* 0x0000000646067220 */ /* 0x040fe20000400000 */
[--C-:B------:R-:W-:Y:S02]  /*6330*/  HADD2.F32 R125, -RZ, R126.reuse.H0_H0 ;  /* 0x2000007eff7d7230 */ /* 0x100fe40000004100 */
[C---:B------:R-:W-:Y:S01]  /*6340*/  FMUL R7, R70.reuse, R7 ;  /* 0x0000000746077220 */ /* 0x040fe20000400000 */
[----:B------:R-:W-:Y:S02]  /*6350*/  HADD2.F32 R126, -RZ, R126.H1_H1 ;  /* 0x3000007eff7e7230 */ /* 0x000fe40000004100 */
[C---:B------:R-:W-:Y:S01]  /*6360*/  FFMA R6, R71.reuse, R3, R6 ;  /* 0x0000000347067223 */ /* 0x040fe20000000006 */
[C---:B------:R-:W-:Y:S01]  /*6370*/  FMUL R10, R70.reuse, R10 ;  /* 0x0000000a460a7220 */ /* 0x040fe20000400000 */
[C---:B------:R-:W-:Y:S01]  /*6380*/  FFMA R7, R71.reuse, R72, R7 ;  /* 0x0000004847077223 */ /* 0x040fe20000000007 */
[C---:B------:R-:W-:Y:S01]  /*6390*/  FFMA R8, R71.reuse, R73, R8 ;  /* 0x0000004947087223 */ /* 0x040fe20000000008 */
[C---:B------:R-:W-:Y:S01]  /*63a0*/  FFMA R9, R71.reuse, R74, R9 ;  /* 0x0000004a47097223 */ /* 0x040fe20000000009 */
[C---:B------:R-:W-:Y:S01]  /*63b0*/  FFMA R10, R71.reuse, R75, R10 ;  /* 0x0000004b470a7223 */ /* 0x040fe2000000000a */
[--C-:B------:R-:W-:Y:S02]  /*63c0*/  HADD2.F32 R74, -RZ, R129.reuse.H0_H0 ;  /* 0x20000081ff4a7230 */ /* 0x100fe40000004100 */
[C---:B------:R-:W-:Y:S01]  /*63d0*/  FMUL R11, R70.reuse, R11 ;  /* 0x0000000b460b7220 */ /* 0x040fe20000400000 */
[----:B------:R-:W-:Y:S02]  /*63e0*/  HADD2.F32 R75, -RZ, R129.H1_H1 ;  /* 0x30000081ff4b7230 */ /* 0x000fe40000004100 */
[C---:B------:R-:W-:Y:S01]  /*63f0*/  FMUL R14, R70.reuse, R14 ;  /* 0x0000000e460e7220 */ /* 0x040fe20000400000 */
[--C-:B------:R-:W-:Y:S02]  /*6400*/  HADD2.F32 R72, -RZ, R130.reuse.H0_H0 ;  /* 0x20000082ff487230 */ /* 0x100fe40000004100 */
[C---:B------:R-:W-:Y:S01]  /*6410*/  FFMA R11, R71.reuse, R76, R11 ;  /* 0x0000004c470b7223 */ /* 0x040fe2000000000b */
[C---:B------:R-:W-:Y:S01]  /*6420*/  FFMA R12, R71.reuse, R77, R12 ;  /* 0x0000004d470c7223 */ /* 0x040fe2000000000c */
[----:B------:R-:W-:Y:S01]  /*6430*/  FFMA R13, R71, R78, R13 ;  /* 0x0000004e470d7223 */ /* 0x000fe2000000000d */
[----:B------:R-:W-:Y:S01]  /*6440*/  F2FP.SATFINITE.E4M3.F32.PACK_AB_MERGE_C R76, R7, R6, RZ ;  /* 0x00000006074c723e */ /* 0x000fe200048070ff */
[----:B------:R-:W-:Y:S01]  /*6450*/  FFMA R14, R71, R79, R14 ;  /* 0x0000004f470e7223 */ /* 0x000fe2000000000e */
[----:B------:R-:W-:Y:S01]  /*6460*/  F2FP.SATFINITE.E4M3.F32.PACK_AB_MERGE_C R129, R11, R10, RZ ;  /* 0x0000000a0b81723e */ /* 0x000fe200048070ff */
[C---:B------:R-:W-:Y:S01]  /*6470*/  FMUL R7, R70.reuse, R24 ;  /* 0x0000001846077220 */ /* 0x040fe20000400000 */
[C---:B------:R-:W-:Y:S01]  /*6480*/  FMUL R10, R70.reuse, R25 ;  /* 0x00000019460a7220 */ /* 0x040fe20000400000 */
[C---:B------:R-:W-:Y:S01]  /*6490*/  FMUL R25, R70.reuse, R32 ;  /* 0x0000002046197220 */ /* 0x040fe20000400000 */
[----:B------:R-:W-:Y:S02]  /*64a0*/  HADD2.F32 R73, -RZ, R130.H1_H1 ;  /* 0x30000082ff497230 */ /* 0x000fe40000004100 */
[C---:B------:R-:W-:Y:S01]  /*64b0*/  FMUL R15, R70.reuse, R15 ;  /* 0x0000000f460f7220 */ /* 0x040fe20000400000 */
[C---:B------:R-:W-:Y:S01]  /*64c0*/  FMUL R18, R70.reuse, R18 ;  /* 0x0000001246127220 */ /* 0x040fe20000400000 */
[C---:B------:R-:W-:Y:S01]  /*64d0*/  FMUL R19, R70.reuse, R19 ;  /* 0x0000001346137220 */ /* 0x040fe20000400000 */
[C---:B------:R-:W-:Y:S01]  /*64e0*/  FMUL R3, R70.reuse, R22 ;  /* 0x0000001646037220 */ /* 0x040fe20000400000 */
[C---:B------:R-:W-:Y:S01]  /*64f0*/  FFMA R15, R71.reuse, R80, R15 ;  /* 0x00000050470f7223 */ /* 0x040fe2000000000f */
[C---:B------:R-:W-:Y:S01]  /*6500*/  FFMA R16, R71.reuse, R81, R16 ;  /* 0x0000005147107223 */ /* 0x040fe20000000010 */
[C---:B------:R-:W-:Y:S01]  /*6510*/  FFMA R17, R71.reuse, R82, R17 ;  /* 0x0000005247117223 */ /* 0x040fe20000000011 */
[C---:B------:R-:W-:Y:S01]  /*6520*/  FFMA R18, R71.reuse, R83, R18 ;  /* 0x0000005347127223 */ /* 0x040fe20000000012 */
        /* <DEDUP_REMOVED lines=16> */
[----:B------:R-:W-:Y:S01]  /*6630*/  FMUL R20, R70, R27 ;  /* 0x0000001b46147220 */ /* 0x000fe20000400000 */
[----:B------:R-:W-:Y:S01]  /*6640*/  F2FP.SATFINITE.E4M3.F32.PACK_AB_MERGE_C R3, R6, R3, RZ ;  /* 0x000000030603723e */ /* 0x000fe200048070ff */
[C---:B------:R-:W-:Y:S01]  /*6650*/  FMUL R23, R70.reuse, R30 ;  /* 0x0000001e46177220 */ /* 0x040fe20000400000 */
[C---:B------:R-:W-:Y:S01]  /*6660*/  FMUL R30, R70.reuse, R37 ;  /* 0x00000025461e7220 */ /* 0x040fe20000400000 */
[C---:B------:R-:W-:Y:S01]  /*6670*/  FFMA R20, R71.reuse, R92, R20 ;  /* 0x0000005c47147223 */ /* 0x040fe20000000014 */
[C---:B------:R-:W-:Y:S01]  /*6680*/  FFMA R21, R71.reuse, R93, R21 ;  /* 0x0000005d47157223 */ /* 0x040fe20000000015 */
[C---:B------:R-:W-:Y:S01]  /*6690*/  FFMA R22, R71.reuse, R94, R22 ;  /* 0x0000005e47167223 */ /* 0x040fe20000000016 */
[C---:B------:R-:W-:Y:S01]  /*66a0*/  FFMA R23, R71.reuse, R95, R23 ;  /* 0x0000005f47177223 */ /* 0x040fe20000000017 */
        /* <DEDUP_REMOVED lines=12> */
[----:B------:R-:W-:Y:S01]  /*6770*/  FMUL R38, R70, R45 ;  /* 0x0000002d46267220 */ /* 0x000fe20000400000 */
[C---:B------:R-:W-:Y:S01]  /*6780*/  FFMA R28, R71.reuse, R100, R28 ;  /* 0x00000064471c7223 */ /* 0x040fe2000000001c */
[----:B------:R-:W-:Y:S01]  /*6790*/  F2FP.SATFINITE.E4M3.F32.PACK_AB_MERGE_C R6, R22, R21, R6 ;  /* 0x000000151606723e */ /* 0x000fe20004807006 */
[C---:B------:R-:W-:Y:S01]  /*67a0*/  FFMA R29, R71.reuse, R101, R29 ;  /* 0x00000065471d7223 */ /* 0x040fe2000000001d */
[C---:B------:R-:W-:Y:S01]  /*67b0*/  FFMA R30, R71.reuse, R102, R30 ;  /* 0x00000066471e7223 */ /* 0x040fe2000000001e */
[----:B------:R-:W-:Y:S01]  /*67c0*/  FFMA R31, R71, R103, R31 ;  /* 0x00000067471f7223 */ /* 0x000fe2000000001f */
[C---:B------:R-:W-:Y:S01]  /*67d0*/  FMUL R45, R70.reuse, R52 ;  /* 0x00000034462d7220 */ /* 0x040fe20000400000 */
[C---:B------:R-:W-:Y:S01]  /*67e0*/  FMUL R52, R70.reuse, R59 ;  /* 0x0000003b46347220 */ /* 0x040fe20000400000 */
[C---:B------:R-:W-:Y:S01]  /*67f0*/  FMUL R59, R70.reuse, R66 ;  /* 0x00000042463b7220 */ /* 0x040fe20000400000 */
[----:B------:R-:W-:Y:S01]  /*6800*/  F2FP.SATFINITE.E4M3.F32.PACK_AB_MERGE_C R66, R13, R12, R14 ;  /* 0x0000000c0d42723e */ /* 0x000fe2000480700e */
[C---:B------:R-:W-:Y:S01]  /*6810*/  FMUL R32, R70.reuse, R39 ;  /* 0x0000002746207220 */ /* 0x040fe20000400000 */
[--C-:B------:R-:W-:Y:S02]  /*6820*/  HADD2.F32 R107, -RZ, R108.reuse.H0_H0 ;  /* 0x2000006cff6b7230 */ /* 0x100fe40000004100 */
[C---:B------:R-:W-:Y:S01]  /*6830*/  FMUL R35, R70.reuse, R42 ;  /* 0x0000002a46237220 */ /* 0x040fe20000400000 */
[----:B------:R-:W-:Y:S02]  /*6840*/  HADD2.F32 R108, -RZ, R108.H1_H1 ;  /* 0x3000006cff6c7230 */ /* 0x000fe40000004100 */
[C---:B------:R-:W-:Y:S01]  /*6850*/  FFMA R32, R71.reuse, R104, R32 ;  /* 0x0000006847207223 */ /* 0x040fe20000000020 */
[----:B------:R-:W-:Y:S01]  /*6860*/  FMUL R36, R70, R43 ;  /* 0x0000002b46247220 */ /* 0x000fe20000400000 */
[C---:B------:R-:W-:Y:S01]  /*6870*/  FFMA R33, R71.reuse, R105, R33 ;  /* 0x0000006947217223 */ /* 0x040fe20000000021 */
[C---:B------:R-:W-:Y:S01]  /*6880*/  FFMA R34, R71.reuse, R106, R34 ;  /* 0x0000006a47227223 */ /* 0x040fe20000000022 */
[--C-:B------:R-:W-:Y:S01]  /*6890*/  HADD2.F32 R111, -RZ, R112.reuse.H0_H0 ;  /* 0x20000070ff6f7230 */ /* 0x100fe20000004100 */
[----:B------:R-:W-:Y:S01]  /*68a0*/  F2FP.SATFINITE.E4M3.F32.PACK_AB_MERGE_C R32, R32, R31, RZ ;  /* 0x0000001f2020723e */ /* 0x000fe200048070ff */
[C---:B------:R-:W-:Y:S01]  /*68b0*/  FFMA R35, R71.reuse, R107, R35 ;  /* 0x0000006b47237223 */ /* 0x040fe20000000023 */
[----:B------:R-:W-:Y:S02]  /*68c0*/  HADD2.F32 R112, -RZ, R112.H1_H1 ;  /* 0x30000070ff707230 */ /* 0x000fe40000004100 */
[----:B------:R-:W-:Y:S01]  /*68d0*/  FMUL R39, R70, R46 ;  /* 0x0000002e46277220 */ /* 0x000fe20000400000 */
[----:B------:R-:W-:Y:S01]  /*68e0*/  F2FP.SATFINITE.E4M3.F32.PACK_AB_MERGE_C R32, R30, R29, R32 ;  /* 0x0000001d1e20723e */ /* 0x000fe20004807020 */
[C---:B------:R-:W-:Y:S01]  /*68f0*/  FFMA R36, R71.reuse, R108, R36 ;  /* 0x0000006c47247223 */ /* 0x040fe20000000024 */
[C---:B------:R-:W-:Y:S01]  /*6900*/  FMUL R40, R70.reuse, R47 ;  /* 0x0000002f46287220 */ /* 0x040fe20000400000 */
[C---:B------:R-:W-:Y:S01]  /*6910*/  FFMA R37, R71.reuse, R109, R37 ;  /* 0x0000006d47257223 */ /* 0x040fe20000000025 */
[C---:B------:R-:W-:Y:S01]  /*6920*/  FFMA R38, R71.reuse, R110, R38 ;  /* 0x0000006e47267223 */ /* 0x040fe20000000026 */
[C---:B------:R-:W-:Y:S01]  /*6930*/  FMUL R42, R70.reuse, R49 ;  /* 0x00000031462a7220 */ /* 0x040fe20000400000 */
[--C-:B------:R-:W-:Y:S02]  /*6940*/  HADD2.F32 R115, -RZ, R116.reuse.H0_H0 ;  /* 0x20000074ff737230 */ /* 0x100fe40000004100 */
[C---:B------:R-:W-:Y:S01]  /*6950*/  FFMA R39, R71.reuse, R111, R39 ;  /* 0x0000006f47277223 */ /* 0x040fe20000000027 */
[----:B------:R-:W-:Y:S02]  /*6960*/  HADD2.F32 R116, -RZ, R116.H1_H1 ;  /* 0x30000074ff747230 */ /* 0x000fe40000004100 */
[C---:B------:R-:W-:Y:S01]  /*6970*/  FMUL R43, R70.reuse, R50 ;  /* 0x00000032462b7220 */ /* 0x040fe20000400000 */
[C---:B------:R-:W-:Y:S01]  /*6980*/  FFMA R40, R71.reuse, R112, R40 ;  /* 0x0000007047287223 */ /* 0x040fe20000000028 */
[C---:B------:R-:W-:Y:S01]  /*6990*/  FMUL R44, R70.reuse, R51 ;  /* 0x00000033462c7220 */ /* 0x040fe20000400000 */
[C---:B------:R-:W-:Y:S01]  /*69a0*/  FFMA R41, R71.reuse, R113, R41 ;  /* 0x0000007147297223 */ /* 0x040fe20000000029 */
[C---:B------:R-:W-:Y:S01]  /*69b0*/  FMUL R50, R70.reuse, R57 ;  /* 0x0000003946327220 */ /* 0x040fe20000400000 */
[C---:B------:R-:W-:Y:S01]  /*69c0*/  FMUL R57, R70.reuse, R64 ;  /* 0x0000004046397220 */ /* 0x040fe20000400000 */
[----:B------:R-:W-:Y:S01]  /*69d0*/  FFMA R42, R71, R114, R42 ;  /* 0x00000072472a7223 */ /* 0x000fe2000000002a */
[C---:B------:R-:W-:Y:S01]  /*69e0*/  FMUL R46, R70.reuse, R53 ;  /* 0x00000035462e7220 */ /* 0x040fe20000400000 */
[--C-:B------:R-:W-:Y:S01]  /*69f0*/  HADD2.F32 R119, -RZ, R120.reuse.H0_H0 ;  /* 0x20000078ff777230 */ /* 0x100fe20000004100 */
[----:B------:R-:W-:Y:S01]  /*6a00*/  F2FP.SATFINITE.E4M3.F32.PACK_AB_MERGE_C R64, R5, R4, R76 ;  /* 0x000000040540723e */ /* 0x000fe2000480704c */
[C---:B------:R-:W-:Y:S01]  /*6a10*/  FMUL R51, R70.reuse, R58 ;  /* 0x0000003a46337220 */ /* 0x040fe20000400000 */
[C---:B------:R-:W-:Y:S01]  /*6a20*/  FMUL R53, R70.reuse, R60 ;  /* 0x0000003c46357220 */ /* 0x040fe20000400000 */
[C---:B------:R-:W-:Y:S01]  /*6a30*/  FFMA R43, R71.reuse, R115, R43 ;  /* 0x00000073472b7223 */ /* 0x040fe2000000002b */
[----:B------:R-:W-:Y:S02]  /*6a40*/  HADD2.F32 R120, -RZ, R120.H1_H1 ;  /* 0x30000078ff787230 */ /* 0x000fe40000004100 */
[C---:B------:R-:W-:Y:S01]  /*6a50*/  FMUL R47, R70.reuse, R54 ;  /* 0x00000036462f7220 */ /* 0x040fe20000400000 */
[C---:B------:R-:W-:Y:S01]  /*6a60*/  FMUL R58, R70.reuse, R65 ;  /* 0x00000041463a7220 */ /* 0x040fe20000400000 */
[----:B------:R-:W-:Y:S01]  /*6a70*/  FMUL R60, R70, R67 ;  /* 0x00000043463c7220 */ /* 0x000fe20000400000 */
[----:B------:R-:W-:Y:S01]  /*6a80*/  F2FP.SATFINITE.E4M3.F32.PACK_AB_MERGE_C R5, R20, R11, RZ ;  /* 0x0000000b1405723e */ /* 0x000fe200048070ff */
[----:B------:R-:W-:Y:S01]  /*6a90*/  FFMA R44, R71, R116, R44 ;  /* 0x00000074472c7223 */ /* 0x000fe2000000002c */
[C---:B------:R-:W-:Y:S01]  /*6aa0*/  FMUL R48, R70.reuse, R55 ;  /* 0x0000003746307220 */ /* 0x040fe20000400000 */
[----:B------:R-:W-:Y:S01]  /*6ab0*/  F2FP.SATFINITE.E4M3.F32.PACK_AB_MERGE_C R65, R9, R8, R129 ;  /* 0x000000080941723e */ /* 0x000fe20004807081 */
[----:B------:R-:W-:Y:S01]  /*6ac0*/  FFMA R45, R71, R117, R45 ;  /* 0x00000075472d7223 */ /* 0x000fe2000000002d */
[----:B------:R-:W-:Y:S01]  /*6ad0*/  F2FP.SATFINITE.E4M3.F32.PACK_AB_MERGE_C R67, R17, R16, R18 ;  /* 0x000000101143723e */ /* 0x000fe20004807012 */
[----:B------:R-:W-:Y:S01]  /*6ae0*/  FMUL R49, R70, R56 ;  /* 0x0000003846317220 */ /* 0x000fe20000400000 */
[C---:B------:R-:W-:Y:S01]  /*6af0*/  FFMA R46, R71.reuse, R118, R46 ;  /* 0x00000076472e7223 */ /* 0x040fe2000000002e */
[--C-:B------:R-:W-:Y:S02]  /*6b00*/  HADD2.F32 R123, -RZ, R124.reuse.H0_H0 ;  /* 0x2000007cff7b7230 */ /* 0x100fe40000004100 */
[C---:B------:R-:W-:Y:S01]  /*6b10*/  FFMA R47, R71.reuse, R119, R47 ;  /* 0x00000077472f7223 */ /* 0x040fe2000000002f */
[----:B------:R1:W-:Y:S01]  /*6b20*/  STS.128 [R140+UR44+0x2200], R64 ;  /* 0x002200408c007988 */ /* 0x0003e20008000c2c */
[----:B------:R-:W-:Y:S01]  /*6b30*/  HADD2.F32 R124, -RZ, R124.H1_H1 ;  /* 0x3000007cff7c7230 */ /* 0x000fe20000004100 */
[----:B------:R-:W-:Y:S01]  /*6b40*/  F2FP.SATFINITE.E4M3.F32.PACK_AB_MERGE_C R5, R10, R7, R5 ;  /* 0x000000070a05723e */ /* 0x000fe20004807005 */
[C---:B------:R-:W-:Y:S01]  /*6b50*/  FFMA R48, R71.reuse, R120, R48 ;  /* 0x0000007847307223 */ /* 0x040fe20000000030 */
[----:B------:R-:W-:Y:S01]  /*6b60*/  F2FP.SATFINITE.E4M3.F32.PACK_AB_MERGE_C R7, R28, R27, RZ ;  /* 0x0000001b1c07723e */ /* 0x000fe200048070ff */
        /* <DEDUP_REMOVED lines=8> */
[----:B------:R-:W-:Y:S01]  /*6bf0*/  FMUL R56, R70, R63 ;  /* 0x0000003f46387220 */ /* 0x000fe20000400000 */
[----:B------:R-:W-:Y:S01]  /*6c00*/  F2FP.SATFINITE.E4M3.F32.PACK_AB_MERGE_C R4, R2, R0, R3 ;  /* 0x000000000204723e */ /* 0x000fe20004807003 */
[C---:B------:R-:W-:Y:S01]  /*6c10*/  FFMA R53, R71.reuse, R125, R53 ;  /* 0x0000007d47357223 */ /* 0x040fe20000000035 */
[----:B------:R-:W-:Y:S01]  /*6c20*/  F2FP.SATFINITE.E4M3.F32.PACK_AB_MERGE_C R7, R26, R25, R7 ;  /* 0x000000191a07723e */ /* 0x000fe20004807007 */
[C---:B------:R-:W-:Y:S01]  /*6c30*/  FFMA R54, R71.reuse, R126, R54 ;  /* 0x0000007e47367223 */ /* 0x040fe20000000036 */
[C---:B------:R-:W-:Y:S01]  /*6c40*/  FFMA R55, R71.reuse, R127, R55 ;  /* 0x0000007f47377223 */ /* 0x040fe20000000037 */
[----:B------:R-:W-:Y:S01]  /*6c50*/  F2FP.SATFINITE.E4M3.F32.PACK_AB_MERGE_C R35, R36, R35, RZ ;  /* 0x000000232423723e */ /* 0x000fe200048070ff */
[C---:B------:R-:W-:Y:S01]  /*6c60*/  FFMA R56, R71.reuse, R128, R56 ;  /* 0x0000008047387223 */ /* 0x040fe20000000038 */
[----:B------:R1:W-:Y:S01]  /*6c70*/  STS.128 [R149+0x2010], R4 ;  /* 0x0020100495007388 */ /* 0x0003e20000000c00 */
[----:B------:R-:W-:Y:S01]  /*6c80*/  F2FP.SATFINITE.E4M3.F32.PACK_AB_MERGE_C R39, R40, R39, RZ ;  /* 0x000000272827723e */ /* 0x000fe200048070ff */
[C---:B------:R-:W-:Y:S01]  /*6c90*/  FFMA R57, R71.reuse, R72, R57 ;  /* 0x0000004847397223 */ /* 0x040fe20000000039 */
[----:B------:R-:W-:Y:S01]  /*6ca0*/  F2FP.SATFINITE.E4M3.F32.PACK_AB_MERGE_C R43, R44, R43, RZ ;  /* 0x0000002b2c2b723e */ /* 0x000fe200048070ff */
[C---:B------:R-:W-:Y:S01]  /*6cb0*/  FFMA R58, R71.reuse, R73, R58 ;  /* 0x00000049473a7223 */ /* 0x040fe2000000003a */
[C---:B------:R-:W-:Y:S01]  /*6cc0*/  FFMA R59, R71.reuse, R74, R59 ;  /* 0x0000004a473b7223 */ /* 0x040fe2000000003b */
[----:B------:R-:W-:Y:S01]  /*6cd0*/  F2FP.SATFINITE.E4M3.F32.PACK_AB_MERGE_C R33, R34, R33, R35 ;  /* 0x000000212221723e */ /* 0x000fe20004807023 */
[----:B------:R-:W-:Y:S01]  /*6ce0*/  FFMA R60, R71, R75, R60 ;  /* 0x0000004b473c7223 */ /* 0x000fe2000000003c */
[----:B------:R-:W-:Y:S02]  /*6cf0*/  F2FP.SATFINITE.E4M3.F32.PACK_AB_MERGE_C R34, R38, R37, R39 ;  /* 0x000000252622723e */ /* 0x000fe40004807027 */
[----:B------:R-:W-:Y:S02]  /*6d00*/  F2FP.SATFINITE.E4M3.F32.PACK_AB_MERGE_C R35, R42, R41, R43 ;  /* 0x000000292a23723e */ /* 0x000fe4000480702b */
[----:B------:R-:W-:Y:S02]  /*6d10*/  F2FP.SATFINITE.E4M3.F32.PACK_AB_MERGE_C R51, R52, R51, RZ ;  /* 0x000000333433723e */ /* 0x000fe400048070ff */
[----:B------:R-:W-:Y:S01]  /*6d20*/  F2FP.SATFINITE.E4M3.F32.PACK_AB_MERGE_C R48, R48, R47, RZ ;  /* 0x0000002f3030723e */ /* 0x000fe200048070ff */
[----:B------:R1:W-:Y:S01]  /*6d30*/  STS.128 [R148+0x2020], R32 ;  /* 0x0020202094007388 */ /* 0x0003e20000000c00 */
[----:B------:R-:W-:Y:S02]  /*6d40*/  F2FP.SATFINITE.E4M3.F32.PACK_AB_MERGE_C R55, R56, R55, RZ ;  /* 0x000000373837723e */ /* 0x000fe400048070ff */
[----:B------:R-:W-:Y:S02]  /*6d50*/  F2FP.SATFINITE.E4M3.F32.PACK_AB_MERGE_C R59, R60, R59, RZ ;  /* 0x0000003b3c3b723e */ /* 0x000fe400048070ff */
[----:B------:R-:W-:Y:S02]  /*6d60*/  F2FP.SATFINITE.E4M3.F32.PACK_AB_MERGE_C R49, R50, R49, R51 ;  /* 0x000000313231723e */ /* 0x000fe40004807033 */
[----:B------:R-:W-:Y:S02]  /*6d70*/  F2FP.SATFINITE.E4M3.F32.PACK_AB_MERGE_C R48, R46, R45, R48 ;  /* 0x0000002d2e30723e */ /* 0x000fe40004807030 */
[----:B------:R-:W-:Y:S02]  /*6d80*/  F2FP.SATFINITE.E4M3.F32.PACK_AB_MERGE_C R50, R54, R53, R55 ;  /* 0x000000353632723e */ /* 0x000fe40004807037 */
[----:B------:R-:W-:Y:S05]  /*6d90*/  F2FP.SATFINITE.E4M3.F32.PACK_AB_MERGE_C R51, R58, R57, R59 ;  /* 0x000000393a33723e */ /* 0x000fea000480703b */
[----:B------:R1:W-:Y:S01]  /*6da0*/  STS.128 [R147+0x2030], R48 ;  /* 0x0020303093007388 */ /* 0x0003e20000000c00 */
[----:B------:R-:W-:Y:S01]  /*6db0*/  @!PT LDS RZ, [RZ] ;  /* 0x00000000fffff984 */ /* 0x000fe20000000800 */
[----:B------:R-:W-:Y:S01]  /*6dc0*/  @!PT LDS RZ, [RZ] ;  /* 0x00000000fffff984 */ /* 0x000fe20000000800 */
[----:B------:R-:W-:Y:S01]  /*6dd0*/  @!PT LDS RZ, [RZ] ;  /* 0x00000000fffff984 */ /* 0x000fe20000000800 */
[----:B------:R-:W-:Y:S01]  /*6de0*/  @!PT LDS RZ, [RZ] ;  /* 0x00000000fffff984 */ /* 0x000fe20000000800 */
[----:B------:R3:W-:Y:S07]  /*6df0*/  MEMBAR.ALL.CTA ;  /* 0x0000000000007992 */ /* 0x0007ee0000008000 */
[----:B---3--:R-:W3:Y:S02]  /*6e00*/  FENCE.VIEW.ASYNC.S ;  /* 0x00000000000073c6 */ /* 0x008ee40000000000 */
[----:B---3--:R-:W-:Y:S06]  /*6e10*/  BAR.SYNC.DEFER_BLOCKING 0x1, 0x80 ;  /* 0x0042000000007b1d */ /* 0x008fec0000010000 */
[----:B------:R-:W-:Y:S05]  /*6e20*/  @P0 BRA `(.L_x_101) ;  /* 0x0000000000300947 */ /* 0x000fea0003800000 */
[----:B------:R-:W-:Y:S02]  /*6e30*/  UIADD3 UR4, UPT, UPT, UR44, 0x2200, URZ ;  /* 0x000022002c047890 */ /* 0x000fe4000fffe0ff */
[----:B------:R-:W-:Y:S02]  /*6e40*/  USHF.L.U32 UR9, UR45, 0x6, URZ ;  /* 0x000000062d097899 */ /* 0x000fe400080006ff */
[----:B------:R-:W-:Y:S02]  /*6e50*/  USHF.L.U32 UR10, UR46, 0x7, URZ ;  /* 0x000000072e0a7899 */ /* 0x000fe400080006ff */
[----:B------:R-:W-:Y:S01]  /*6e60*/  MOV R150, UR4 ;  /* 0x0000000400967c02 */ /* 0x000fe20008000f00 */
[----:B------:R-:W-:Y:S01]  /*6e70*/  UIADD3 UR4, UP0, UPT, UR62, 0x680, URZ ;  /* 0x000006803e047890 */ /* 0x000fe2000ff1e0ff */
[----:B------:R-:W-:Y:S02]  /*6e80*/  UMOV UR11, UR36 ;  /* 0x00000024000b7c82 */ /* 0x000fe40008000000 */
[----:B------:R-:W-:Y:S01]  /*6e90*/  R2UR UR8, R150 ;  /* 0x00000000960872ca */ /* 0x000fe200000e0000 */
[----:B------:R-:W-:Y:S11]  /*6ea0*/  UIADD3.X UR5, UPT, UPT, URZ, UR63, URZ, UP0, !UPT ;  /* 0x0000003fff057290 */ /* 0x000ff600087fe4ff */
[----:B------:R-:W-:Y:S01]  /*6eb0*/  @!UPT UIADD3 URZ, UPT, UPT, URZ, URZ, URZ ;  /* 0x000000fffffff290 */ /* 0x000fe2000fffe0ff */
[----:B------:R3:W-:Y:S01]  /*6ec0*/  UTMASTG.3D [UR8], [UR4] ;  /* 0x00000008040073b5 */ /* 0x0007e20008010000 */
[----:B------:R0:W-:Y:S01]  /*6ed0*/  UTMACMDFLUSH ;  /* 0x00000000000079b7 */ /* 0x0001e20000000000 */
[----:B---3--:R-:W-:Y:S04]  /*6ee0*/  DEPBAR.LE SB0, 0x0 ;  /* 0x000080000000791a */ /* 0x008fe80000000000 */
.L_x_101:
[----:B------:R-:W-:Y:S05]  /*6ef0*/  BSYNC.RECONVERGENT B0 ;  /* 0x0000000000007941 */ /* 0x000fea0003800200 */
.L_x_100:
[----:B------:R-:W-:Y:S01]  /*6f00*/  BAR.SYNC.DEFER_BLOCKING 0x1, 0x80 ;  /* 0x0042000000007b1d */ /* 0x000fe20000010000 */
[----:B------:R-:W-:Y:S01]  /*6f10*/  ISETP.NE.AND P0, PT, R143, 0x2, PT ;  /* 0x000000028f00780c */ /* 0x000fe20003f05270 */
[----:B------:R-:W-:Y:S01]  /*6f20*/  UISETP.NE.AND UP0, UPT, UR47, URZ, UPT ;  /* 0x000000ff2f00728c */ /* 0x000fe2000bf05270 */
[----:B------:R-:W-:Y:S01]  /*6f30*/  ISETP.NE.AND P1, PT, R68, 0x4, PT ;  /* 0x000000044400780c */ /* 0x000fe20003f25270 */
[----:B------:R-:W-:Y:S01]  /*6f40*/  UIADD3 UR45, UPT, UPT, UR37, UR55, URZ ;  /* 0x00000037252d7290 */ /* 0x000fe2000fffe0ff */
[----:B------:R-:W-:Y:S01]  /*6f50*/  SEL R2, RZ, 0x1, P0 ;  /* 0x00000001ff027807 */ /* 0x000fe20000000000 */
[----:B------:R-:W-:Y:S01]  /*6f60*/  UIADD3 UR46, UPT, UPT, UR38, UR58, URZ ;  /* 0x0000003a262e7290 */ /* 0x000fe2000fffe0ff */
[----:B------:R-:W-:Y:S02]  /*6f70*/  SEL R0, RZ, 0x1, P1 ;  /* 0x00000001ff007807 */ /* 0x000fe40000800000 */
[----:B------:R-:W-:Y:S02]  /*6f80*/  LOP3.LUT R145, R145, R2, RZ, 0x3c, !PT ;  /* 0x0000000291917212 */ /* 0x000fe400078e3cff */
[----:B------:R-:W-:Y:S02]  /*6f90*/  LOP3.LUT R146, R146, R0, RZ, 0x3c, !PT ;  /* 0x0000000092927212 */ /* 0x000fe400078e3cff */
[----:B------:R-:W-:Y:S02]  /*6fa0*/  SEL R143, R143, RZ, P0 ;  /* 0x000000ff8f8f7207 */ /* 0x000fe40000000000 */
[----:B------:R-:W-:Y:S01]  /*6fb0*/  SEL R68, R68, RZ, P1 ;  /* 0x000000ff44447207 */ /* 0x000fe20000800000 */
[----:B------:R-:W-:Y:S01]  /*6fc0*/  UMOV UR36, UR54 ;  /* 0x0000003600247c82 */ /* 0x000fe20008000000 */
[----:B------:R-:W-:Y:S05]  /*6fd0*/  BRA.U UP0, `(.L_x_102) ;  /* 0xffffffdd00187547 */ /* 0x000fea000b83ffff */
[----:B------:R-:W-:Y:S05]  /*6fe0*/  EXIT ;  /* 0x000000000000794d */ /* 0x000fea0003800000 */
.L_x_24:
[----:B-1----:R1:W2:Y:S02]  /*6ff0*/  SYNCS.PHASECHK.TRANS64.TRYWAIT P0, [R0+URZ+0xe0], R2 ;  /* 0x0000e002000075a7 */ /* 0x0022a400080011ff */
[----:B--2---:R-:W-:Y:S05]  /*7000*/  @!P0 NANOSLEEP.SYNCS 0x989680 ;  /* 0x009896800000895d */ /* 0x004fea0003900000 */
[----:B------:R-:W2:Y:S02]  /*7010*/  @!P0 SYNCS.PHASECHK.TRANS64 P0, [R0+URZ+0xe0], R2 ;  /* 0x0000e002000085a7 */ /* 0x000ea400080010ff */
[----:B--2---:R-:W-:Y:S05]  /*7020*/  @!P0 BRA `(.L_x_24) ;  /* 0xfffffffc00f08947 */ /* 0x004fea000383ffff */
[----:B------:R-:W-:Y:S05]  /*7030*/  BRA `(.L_x_103) ;  /* 0xffffffa400fc7947 */ /* 0x000fea000383ffff */
.L_x_27:
[----:B-1----:R-:W-:-:S07]  /*7040*/  MOV R0, UR33 ;  /* 0x0000002100007c02 */ /* 0x002fce0008000f00 */
.L_x_104:
[----:B-1----:R1:W2:Y:S02]  /*7050*/  SYNCS.PHASECHK.TRANS64.TRYWAIT P0, [R0+URZ+0x28], R3 ;  /* 0x00002803000075a7 */ /* 0x0022a400080011ff */
[----:B--2---:R-:W-:Y:S05]  /*7060*/  @!P0 NANOSLEEP.SYNCS 0x989680 ;  /* 0x009896800000895d */ /* 0x004fea0003900000 */
[----:B------:R-:W2:Y:S02]  /*7070*/  @!P0 SYNCS.PHASECHK.TRANS64 P0, [R0+URZ+0x28], R3 ;  /* 0x00002803000085a7 */ /* 0x000ea400080010ff */
[----:B--2---:R-:W-:Y:S05]  /*7080*/  @!P0 BRA `(.L_x_104) ;  /* 0xfffffffc00f08947 */ /* 0x004fea000383ffff */
[----:B------:R-:W-:Y:S05]  /*7090*/  BRA `(.L_x_26) ;  /* 0xffffffa8003c7947 */ /* 0x000fea000383ffff */
.L_x_34:
[----:B-1----:R-:W-:-:S07]  /*70a0*/  MOV R0, UR17 ;  /* 0x0000001100007c02 */ /* 0x002fce0008000f00 */
.L_x_105:
[----:B-1----:R1:W2:Y:S02]  /*70b0*/  SYNCS.PHASECHK.TRANS64.TRYWAIT P0, [R0+URZ+0x28], R3 ;  /* 0x00002803000075a7 */ /* 0x0022a400080011ff */
[----:B--2---:R-:W-:Y:S05]  /*70c0*/  @!P0 NANOSLEEP.SYNCS 0x989680 ;  /* 0x009896800000895d */ /* 0x004fea0003900000 */
[----:B------:R-:W2:Y:S02]  /*70d0*/  @!P0 SYNCS.PHASECHK.TRANS64 P0, [R0+URZ+0x28], R3 ;  /* 0x00002803000085a7 */ /* 0x000ea400080010ff */
[----:B--2---:R-:W-:Y:S05]  /*70e0*/  @!P0 BRA `(.L_x_105) ;  /* 0xfffffffc00f08947 */ /* 0x004fea000383ffff */
[----:B------:R-:W-:Y:S05]  /*70f0*/  BRA `(.L_x_33) ;  /* 0xffffffa800f87947 */ /* 0x000fea000383ffff */
.L_x_39:
[----:B-1----:R1:W2:Y:S02]  /*7100*/  SYNCS.PHASECHK.TRANS64.TRYWAIT P0, [R3+URZ+0x70], R0 ;  /* 0x00007000030075a7 */ /* 0x0022a400080011ff */
[----:B--2---:R-:W-:Y:S05]  /*7110*/  @!P0 NANOSLEEP.SYNCS 0x989680 ;  /* 0x009896800000895d */ /* 0x004fea0003900000 */
[----:B------:R-:W2:Y:S02]  /*7120*/  @!P0 SYNCS.PHASECHK.TRANS64 P0, [R3+URZ+0x70], R0 ;  /* 0x00007000030085a7 */ /* 0x000ea400080010ff */
[----:B--2---:R-:W-:Y:S05]  /*7130*/  @!P0 BRA `(.L_x_39) ;  /* 0xfffffffc00f08947 */ /* 0x004fea000383ffff */
[----:B------:R-:W-:Y:S05]  /*7140*/  BRA `(.L_x_106) ;  /* 0xffffffac00987947 */ /* 0x000fea000383ffff */
.L_x_43:
[----:B------:R-:W-:-:S07]  /*7150*/  MOV R0, UR4 ;  /* 0x0000000400007c02 */ /* 0x000fce0008000f00 */
.L_x_107:
[----:B-1----:R1:W2:Y:S02]  /*7160*/  SYNCS.PHASECHK.TRANS64.TRYWAIT P0, [R0+URZ], R2 ;  /* 0x00000002000075a7 */ /* 0x0022a400080011ff */
[----:B--2---:R-:W-:Y:S05]  /*7170*/  @!P0 NANOSLEEP.SYNCS 0x989680 ;  /* 0x009896800000895d */ /* 0x004fea0003900000 */
[----:B------:R-:W2:Y:S02]  /*7180*/  @!P0 SYNCS.PHASECHK.TRANS64 P0, [R0+URZ], R2 ;  /* 0x00000002000085a7 */ /* 0x000ea400080010ff */
[----:B--2---:R-:W-:Y:S05]  /*7190*/  @!P0 BRA `(.L_x_107) ;  /* 0xfffffffc00f08947 */ /* 0x004fea000383ffff */
[----:B------:R-:W-:Y:S05]  /*71a0*/  BRA `(.L_x_108) ;  /* 0xffffffb4003c7947 */ /* 0x000fea000383ffff */
.L_x_44:
[----:B------:R-:W-:-:S07]  /*71b0*/  MOV R0, UR5 ;  /* 0x0000000500007c02 */ /* 0x000fce0008000f00 */
.L_x_109:
[----:B-1----:R1:W2:Y:S02]  /*71c0*/  SYNCS.PHASECHK.TRANS64.TRYWAIT P0, [R0+URZ], R3 ;  /* 0x00000003000075a7 */ /* 0x0022a400080011ff */
[----:B--2---:R-:W-:Y:S05]  /*71d0*/  @!P0 NANOSLEEP.SYNCS 0x989680 ;  /* 0x009896800000895d */ /* 0x004fea0003900000 */
[----:B------:R-:W2:Y:S02]  /*71e0*/  @!P0 SYNCS.PHASECHK.TRANS64 P0, [R0+URZ], R3 ;  /* 0x00000003000085a7 */ /* 0x000ea400080010ff */
[----:B--2---:R-:W-:Y:S05]  /*71f0*/  @!P0 BRA `(.L_x_109) ;  /* 0xfffffffc00f08947 */ /* 0x004fea000383ffff */
[----:B------:R-:W-:Y:S05]  /*7200*/  BRA `(.L_x_110) ;  /* 0xffffffb400487947 */ /* 0x000fea000383ffff */
.L_x_45:
[----:B------:R-:W-:-:S07]  /*7210*/  MOV R0, UR5 ;  /* 0x0000000500007c02 */ /* 0x000fce0008000f00 */
.L_x_111:
[----:B-1----:R1:W2:Y:S02]  /*7220*/  SYNCS.PHASECHK.TRANS64.TRYWAIT P0, [R0+URZ], R3 ;  /* 0x00000003000075a7 */ /* 0x0022a400080011ff */
[----:B--2---:R-:W-:Y:S05]  /*7230*/  @!P0 NANOSLEEP.SYNCS 0x989680 ;  /* 0x009896800000895d */ /* 0x004fea0003900000 */
[----:B------:R-:W2:Y:S02]  /*7240*/  @!P0 SYNCS.PHASECHK.TRANS64 P0, [R0+URZ], R3 ;  /* 0x00000003000085a7 */ /* 0x000ea400080010ff */
[----:B--2---:R-:W-:Y:S05]  /*7250*/  @!P0 BRA `(.L_x_111) ;  /* 0xfffffffc00f08947 */ /* 0x004fea000383ffff */
[----:B------:R-:W-:Y:S05]  /*7260*/  BRA `(.L_x_112) ;  /* 0xffffffb400547947 */ /* 0x000fea000383ffff */
.L_x_46:
[----:B------:R-:W-:-:S07]  /*7270*/  MOV R0, UR5 ;  /* 0x0000000500007c02 */ /* 0x000fce0008000f00 */
.L_x_113:
[----:B-1----:R1:W2:Y:S02]  /*7280*/  SYNCS.PHASECHK.TRANS64.TRYWAIT P0, [R0+URZ], R3 ;  /* 0x00000003000075a7 */ /* 0x0022a400080011ff */
[----:B--2---:R-:W-:Y:S05]  /*7290*/  @!P0 NANOSLEEP.SYNCS 0x989680 ;  /* 0x009896800000895d */ /* 0x004fea0003900000 */
[----:B------:R-:W2:Y:S02]  /*72a0*/  @!P0 SYNCS.PHASECHK.TRANS64 P0, [R0+URZ], R3 ;  /* 0x00000003000085a7 */ /* 0x000ea400080010ff */
[----:B--2---:R-:W-:Y:S05]  /*72b0*/  @!P0 BRA `(.L_x_113) ;  /* 0xfffffffc00f08947 */ /* 0x004fea000383ffff */
[----:B------:R-:W-:Y:S05]  /*72c0*/  BRA `(.L_x_114) ;  /* 0xffffffb400607947 */ /* 0x000fea000383ffff */
.L_x_49:
[----:B-1----:R1:W2:Y:S02]  /*72d0*/  SYNCS.PHASECHK.TRANS64.TRYWAIT P0, [R2+URZ+0xd0], R4 ;  /* 0x0000d004020075a7 */ /* 0x0022a400080011ff */
[----:B--2---:R-:W-:Y:S05]  /*72e0*/  @!P0 NANOSLEEP.SYNCS 0x989680 ;  /* 0x009896800000895d */ /* 0x004fea0003900000 */
[----:B------:R-:W2:Y:S02]  /*72f0*/  @!P0 SYNCS.PHASECHK.TRANS64 P0, [R2+URZ+0xd0], R4 ;  /* 0x0000d004020085a7 */ /* 0x000ea400080010ff */
[----:B--2---:R-:W-:Y:S05]  /*7300*/  @!P0 BRA `(.L_x_49) ;  /* 0xfffffffc00f08947 */ /* 0x004fea000383ffff */
[----:B------:R-:W-:Y:S05]  /*7310*/  BRA `(.L_x_115) ;  /* 0xffffffb400bc7947 */ /* 0x000fea000383ffff */
.L_x_50:
[----:B------:R-:W-:-:S07]  /*7320*/  MOV R2, UR4 ;  /* 0x0000000400027c02 */ /* 0x000fce0008000f00 */
.L_x_116:
[----:B-1----:R1:W2:Y:S02]  /*7330*/  SYNCS.PHASECHK.TRANS64.TRYWAIT P0, [R2+URZ+0x80], R5 ;  /* 0x00008005020075a7 */ /* 0x0022a400080011ff */
[----:B--2---:R-:W-:Y:S05]  /*7340*/  @!P0 NANOSLEEP.SYNCS 0x989680 ;  /* 0x009896800000895d */ /* 0x004fea0003900000 */
[----:B------:R-:W2:Y:S02]  /*7350*/  @!P0 SYNCS.PHASECHK.TRANS64 P0, [R2+URZ+0x80], R5 ;  /* 0x00008005020085a7 */ /* 0x000ea400080010ff */
[----:B--2---:R-:W-:Y:S05]  /*7360*/  @!P0 BRA `(.L_x_116) ;  /* 0xfffffffc00f08947 */ /* 0x004fea000383ffff */
[----:B------:R-:W-:Y:S05]  /*7370*/  BRA `(.L_x_117) ;  /* 0xffffffb400cc7947 */ /* 0x000fea000383ffff */
.L_x_51:
[----:B-1----:R1:W2:Y:S02]  /*7380*/  SYNCS.PHASECHK.TRANS64.TRYWAIT P1, [R2+URZ+0x70], R4 ;  /* 0x00007004020075a7 */ /* 0x0022a400080211ff */
[----:B--2---:R-:W-:Y:S05]  /*7390*/  @!P1 NANOSLEEP.SYNCS 0x989680 ;  /* 0x009896800000995d */ /* 0x004fea0003900000 */
[----:B------:R-:W2:Y:S02]  /*73a0*/  @!P1 SYNCS.PHASECHK.TRANS64 P1, [R2+URZ+0x70], R4 ;  /* 0x00007004020095a7 */ /* 0x000ea400080210ff */
[----:B--2---:R-:W-:Y:S05]  /*73b0*/  @!P1 BRA `(.L_x_51) ;  /* 0xfffffffc00f09947 */ /* 0x004fea000383ffff */
[----:B------:R-:W-:Y:S05]  /*73c0*/  BRA `(.L_x_118) ;  /* 0xffffffb400fc7947 */ /* 0x000fea000383ffff */
.L_x_54:
[----:B------:R-:W-:-:S07]  /*73d0*/  MOV R0, UR4 ;  /* 0x0000000400007c02 */ /* 0x000fce0008000f00 */
.L_x_119:
[----:B-1----:R1:W2:Y:S02]  /*73e0*/  SYNCS.PHASECHK.TRANS64.TRYWAIT P0, [R0+URZ+0x80], R2 ;  /* 0x00008002000075a7 */ /* 0x0022a400080011ff */
[----:B--2---:R-:W-:Y:S05]  /*73f0*/  @!P0 NANOSLEEP.SYNCS 0x989680 ;  /* 0x009896800000895d */ /* 0x004fea0003900000 */
[----:B------:R-:W2:Y:S02]  /*7400*/  @!P0 SYNCS.PHASECHK.TRANS64 P0, [R0+URZ+0x80], R2 ;  /* 0x00008002000085a7 */ /* 0x000ea400080010ff */
[----:B--2---:R-:W-:Y:S05]  /*7410*/  @!P0 BRA `(.L_x_119) ;  /* 0xfffffffc00f08947 */ /* 0x004fea000383ffff */
[----:B------:R-:W-:Y:S05]  /*7420*/  BRA `(.L_x_53) ;  /* 0xffffffb800507947 */ /* 0x000fea000383ffff */
.L_x_61:
[----:B-1----:R1:W2:Y:S02]  /*7430*/  SYNCS.PHASECHK.TRANS64.TRYWAIT P1, [R0+URZ+0x70], R2 ;  /* 0x00007002000075a7 */ /* 0x0022a400080211ff */
[----:B--2---:R-:W-:Y:S05]  /*7440*/  @!P1 NANOSLEEP.SYNCS 0x989680 ;  /* 0x009896800000995d */ /* 0x004fea0003900000 */
[----:B------:R-:W2:Y:S02]  /*7450*/  @!P1 SYNCS.PHASECHK.TRANS64 P1, [R0+URZ+0x70], R2 ;  /* 0x00007002000095a7 */ /* 0x000ea400080210ff */
[----:B--2---:R-:W-:Y:S05]  /*7460*/  @!P1 BRA `(.L_x_61) ;  /* 0xfffffffc00f09947 */ /* 0x004fea000383ffff */
[----:B------:R-:W-:Y:S05]  /*7470*/  BRA `(.L_x_120) ;  /* 0xffffffbc00c47947 */ /* 0x000fea000383ffff */
.L_x_62:
[----:B------:R-:W-:-:S07]  /*7480*/  MOV R2, UR30 ;  /* 0x0000001e00027c02 */ /* 0x000fce0008000f00 */
.L_x_121:
[----:B-1----:R1:W2:Y:S02]  /*7490*/  SYNCS.PHASECHK.TRANS64.TRYWAIT P0, [R2+URZ+0xb0], R0 ;  /* 0x0000b000020075a7 */ /* 0x0022a400080011ff */
[----:B--2---:R-:W-:Y:S05]  /*74a0*/  @!P0 NANOSLEEP.SYNCS 0x989680 ;  /* 0x009896800000895d */ /* 0x004fea0003900000 */
[----:B------:R-:W2:Y:S02]  /*74b0*/  @!P0 SYNCS.PHASECHK.TRANS64 P0, [R2+URZ+0xb0], R0 ;  /* 0x0000b000020085a7 */ /* 0x000ea400080010ff */
[----:B--2---:R-:W-:Y:S05]  /*74c0*/  @!P0 BRA `(.L_x_121) ;  /* 0xfffffffc00f08947 */ /* 0x004fea000383ffff */
[----:B------:R-:W-:Y:S05]  /*74d0*/  BRA `(.L_x_122) ;  /* 0xffffffbc00fc7947 */ /* 0x000fea000383ffff */
.L_x_65:
[----:B------:R-:W-:Y:S07]  /*74e0*/  MOV R0, UR5 ;  /* 0x0000000500007c02 */ /* 0x000fee0008000f00 */
.L_x_123:
[----:B-1----:R1:W2:Y:S02]  /*74f0*/  SYNCS.PHASECHK.TRANS64.TRYWAIT P0, [R0+URZ], R2 ;  /* 0x00000002000075a7 */ /* 0x0022a400080011ff */
[----:B--2---:R-:W-:Y:S05]  /*7500*/  @!P0 NANOSLEEP.SYNCS 0x989680 ;  /* 0x009896800000895d */ /* 0x004fea0003900000 */
[----:B------:R-:W2:Y:S02]  /*7510*/  @!P0 SYNCS.PHASECHK.TRANS64 P0, [R0+URZ], R2 ;  /* 0x00000002000085a7 */ /* 0x000ea400080010ff */
[----:B--2---:R-:W-:Y:S05]  /*7520*/  @!P0 BRA `(.L_x_123) ;  /* 0xfffffffc00f08947 */ /* 0x004fea000383ffff */
[----:B------:R-:W-:Y:S05]  /*7530*/  BRA `(.L_x_64) ;  /* 0xffffffc000187947 */ /* 0x000fea000383ffff */
.L_x_68:
[----:B------:R-:W-:-:S07]  /*7540*/  MOV R0, UR4 ;  /* 0x0000000400007c02 */ /* 0x000fce0008000f00 */
.L_x_124:
[----:B--2---:R2:W4:Y:S02]  /*7550*/  SYNCS.PHASECHK.TRANS64.TRYWAIT P0, [R0+URZ], R2 ;  /* 0x00000002000075a7 */ /* 0x00452400080011ff */
[----:B----4-:R-:W-:Y:S05]  /*7560*/  @!P0 NANOSLEEP.SYNCS 0x989680 ;  /* 0x009896800000895d */ /* 0x010fea0003900000 */
[----:B------:R-:W4:Y:S02]  /*7570*/  @!P0 SYNCS.PHASECHK.TRANS64 P0, [R0+URZ], R2 ;  /* 0x00000002000085a7 */ /* 0x000f2400080010ff */
[----:B----4-:R-:W-:Y:S05]  /*7580*/  @!P0 BRA `(.L_x_124) ;  /* 0xfffffffc00f08947 */ /* 0x010fea000383ffff */
[----:B------:R-:W-:Y:S05]  /*7590*/  BRA `(.L_x_125) ;  /* 0xffffffc000f47947 */ /* 0x000fea000383ffff */
.L_x_69:
[----:B------:R-:W-:-:S07]  /*75a0*/  MOV R0, UR5 ;  /* 0x0000000500007c02 */ /* 0x000fce0008000f00 */
.L_x_126:
[----:B-1----:R1:W2:Y:S02]  /*75b0*/  SYNCS.PHASECHK.TRANS64.TRYWAIT P0, [R0+URZ], R3 ;  /* 0x00000003000075a7 */ /* 0x0022a400080011ff */
[----:B--2---:R-:W-:Y:S05]  /*75c0*/  @!P0 NANOSLEEP.SYNCS 0x989680 ;  /* 0x009896800000895d */ /* 0x004fea0003900000 */
[----:B------:R-:W2:Y:S02]  /*75d0*/  @!P0 SYNCS.PHASECHK.TRANS64 P0, [R0+URZ], R3 ;  /* 0x00000003000085a7 */ /* 0x000ea400080010ff */
[----:B--2---:R-:W-:Y:S05]  /*75e0*/  @!P0 BRA `(.L_x_126) ;  /* 0xfffffffc00f08947 */ /* 0x004fea000383ffff */
[----:B------:R-:W-:Y:S05]  /*75f0*/  BRA `(.L_x_127) ;  /* 0xffffffc400007947 */ /* 0x000fea000383ffff */
.L_x_70:
[----:B------:R-:W-:-:S07]  /*7600*/  MOV R0, UR5 ;  /* 0x0000000500007c02 */ /* 0x000fce0008000f00 */
.L_x_128:
[----:B-1----:R1:W2:Y:S02]  /*7610*/  SYNCS.PHASECHK.TRANS64.TRYWAIT P0, [R0+URZ], R3 ;  /* 0x00000003000075a7 */ /* 0x0022a400080011ff */
[----:B--2---:R-:W-:Y:S05]  /*7620*/  @!P0 NANOSLEEP.SYNCS 0x989680 ;  /* 0x009896800000895d */ /* 0x004fea0003900000 */
[----:B------:R-:W2:Y:S02]  /*7630*/  @!P0 SYNCS.PHASECHK.TRANS64 P0, [R0+URZ], R3 ;  /* 0x00000003000085a7 */ /* 0x000ea400080010ff */
[----:B--2---:R-:W-:Y:S05]  /*7640*/  @!P0 BRA `(.L_x_128) ;  /* 0xfffffffc00f08947 */ /* 0x004fea000383ffff */
[----:B------:R-:W-:Y:S05]  /*7650*/  BRA `(.L_x_129) ;  /* 0xffffffc4000c7947 */ /* 0x000fea000383ffff */
.L_x_71:
[----:B-1----:R-:W-:-:S07]  /*7660*/  MOV R0, UR4 ;  /* 0x0000000400007c02 */ /* 0x002fce0008000f00 */
.L_x_130:
[----:B-1----:R1:W2:Y:S02]  /*7670*/  SYNCS.PHASECHK.TRANS64.TRYWAIT P0, [R0+URZ], R2 ;  /* 0x00000002000075a7 */ /* 0x0022a400080011ff */
[----:B--2---:R-:W-:Y:S05]  /*7680*/  @!P0 NANOSLEEP.SYNCS 0x989680 ;  /* 0x009896800000895d */ /* 0x004fea0003900000 */
[----:B------:R-:W2:Y:S02]  /*7690*/  @!P0 SYNCS.PHASECHK.TRANS64 P0, [R0+URZ], R2 ;  /* 0x00000002000085a7 */ /* 0x000ea400080010ff */
[----:B--2---:R-:W-:Y:S05]  /*76a0*/  @!P0 BRA `(.L_x_130) ;  /* 0xfffffffc00f08947 */ /* 0x004fea000383ffff */
[----:B------:R-:W-:Y:S05]  /*76b0*/  BRA `(.L_x_131) ;  /* 0xffffffc400187947 */ /* 0x000fea000383ffff */
.L_x_76:
[----:B--2---:R2:W3:Y:S02]  /*76c0*/  SYNCS.PHASECHK.TRANS64.TRYWAIT P0, [R7+URZ+0x70], R0 ;  /* 0x00007000070075a7 */ /* 0x0044e400080011ff */
[----:B---3--:R-:W-:Y:S05]  /*76d0*/  @!P0 NANOSLEEP.SYNCS 0x989680 ;  /* 0x009896800000895d */ /* 0x008fea0003900000 */
[----:B------:R-:W3:Y:S02]  /*76e0*/  @!P0 SYNCS.PHASECHK.TRANS64 P0, [R7+URZ+0x70], R0 ;  /* 0x00007000070085a7 */ /* 0x000ee400080010ff */
[----:B---3--:R-:W-:Y:S05]  /*76f0*/  @!P0 BRA `(.L_x_76) ;  /* 0xfffffffc00f08947 */ /* 0x008fea000383ffff */
[----:B------:R-:W-:Y:S05]  /*7700*/  BRA `(.L_x_132) ;  /* 0xffffffc8002c7947 */ /* 0x000fea000383ffff */
.L_x_79:
[----:B-1----:R-:W-:Y:S07]  /*7710*/  MOV R0, UR17 ;  /* 0x0000001100007c02 */ /* 0x002fee0008000f00 */
.L_x_133:
[----:B-1----:R1:W2:Y:S02]  /*7720*/  SYNCS.PHASECHK.TRANS64.TRYWAIT P2, [R0+URZ+0x68], R7 ;  /* 0x00006807000075a7 */ /* 0x0022a400080411ff */
[----:B--2---:R-:W-:Y:S05]  /*7730*/  @!P2 NANOSLEEP.SYNCS 0x989680 ;  /* 0x009896800000a95d */ /* 0x004fea0003900000 */
[----:B------:R-:W2:Y:S02]  /*7740*/  @!P2 SYNCS.PHASECHK.TRANS64 P2, [R0+URZ+0x68], R7 ;  /* 0x000068070000a5a7 */ /* 0x000ea400080410ff */
[----:B--2---:R-:W-:Y:S05]  /*7750*/  @!P2 BRA `(.L_x_133) ;  /* 0xfffffffc00f0a947 */ /* 0x004fea000383ffff */
[----:B------:R-:W-:Y:S05]  /*7760*/  BRA `(.L_x_78) ;  /* 0xffffffcc008c7947 */ /* 0x000fea000383ffff */
.L_x_82:
[----:B-1----:R-:W-:Y:S07]  /*7770*/  MOV R0, UR17 ;  /* 0x0000001100007c02 */ /* 0x002fee0008000f00 */
.L_x_134:
[----:B-1----:R1:W2:Y:S02]  /*7780*/  SYNCS.PHASECHK.TRANS64.TRYWAIT P0, [R0+URZ+0x58], R6 ;  /* 0x00005806000075a7 */ /* 0x0022a400080011ff */
[----:B--2---:R-:W-:Y:S05]  /*7790*/  @!P0 NANOSLEEP.SYNCS 0x989680 ;  /* 0x009896800000895d */ /* 0x004fea0003900000 */
[----:B------:R-:W2:Y:S02]  /*77a0*/  @!P0 SYNCS.PHASECHK.TRANS64 P0, [R0+URZ+0x58], R6 ;  /* 0x00005806000085a7 */ /* 0x000ea400080010ff */
[----:B--2---:R-:W-:Y:S05]  /*77b0*/  @!P0 BRA `(.L_x_134) ;  /* 0xfffffffc00f08947 */ /* 0x004fea000383ffff */
[----:B------:R-:W-:Y:S05]  /*77c0*/  BRA `(.L_x_135) ;  /* 0xffffffcc00dc7947 */ /* 0x000fea000383ffff */
.L_x_85:
[----:B---3--:R3:W4:Y:S02]  /*77d0*/  SYNCS.PHASECHK.TRANS64.TRYWAIT P0, [R3+URZ+0x70], R0 ;  /* 0x00007000030075a7 */ /* 0x00872400080011ff */
[----:B----4-:R-:W-:Y:S05]  /*77e0*/  @!P0 NANOSLEEP.SYNCS 0x989680 ;  /* 0x009896800000895d */ /* 0x010fea0003900000 */
[----:B------:R-:W4:Y:S02]  /*77f0*/  @!P0 SYNCS.PHASECHK.TRANS64 P0, [R3+URZ+0x70], R0 ;  /* 0x00007000030085a7 */ /* 0x000f2400080010ff */
[----:B----4-:R-:W-:Y:S05]  /*7800*/  @!P0 BRA `(.L_x_85) ;  /* 0xfffffffc00f08947 */ /* 0x010fea000383ffff */
[----:B------:R-:W-:Y:S05]  /*7810*/  BRA `(.L_x_136) ;  /* 0xffffffd4001c7947 */ /* 0x000fea000383ffff */
.L_x_96:
[----:B-1----:R-:W-:Y:S04]  /*7820*/  MOV R0, UR44 ;  /* 0x0000002c00007c02 */ /* 0x002fe80008000f00 */
[----:B------:R1:W2:Y:S03]  /*7830*/  SYNCS.PHASECHK.TRANS64.TRYWAIT P1, [R0+URZ+0x50], R3 ;  /* 0x00005003000075a7 */ /* 0x0002a600080211ff */
[----:B--2---:R-:W-:Y:S05]  /*7840*/  @!P1 NANOSLEEP.SYNCS 0x989680 ;  /* 0x009896800000995d */ /* 0x004fea0003900000 */
[----:B------:R-:W2:Y:S02]  /*7850*/  @!P1 SYNCS.PHASECHK.TRANS64 P1, [R0+URZ+0x50], R3 ;  /* 0x00005003000095a7 */ /* 0x000ea400080210ff */
[----:B--2---:R-:W-:Y:S05]  /*7860*/  @!P1 BRA `(.L_x_96) ;  /* 0xfffffffc00ec9947 */ /* 0x004fea000383ffff */
[----:B------:R-:W-:Y:S05]  /*7870*/  BRA `(.L_x_95) ;  /* 0xffffffe000747947 */ /* 0x000fea000383ffff */
.L_x_98:
[----:B------:R1:W1:Y:S02]  /*7880*/  SYNCS.PHASECHK.TRANS64.TRYWAIT P1, [R22+URZ+0x90], R4 ;  /* 0x00009004160075a7 */ /* 0x00026400080211ff */
[----:B-1----:R-:W-:Y:S05]  /*7890*/  @!P1 NANOSLEEP.SYNCS 0x989680 ;  /* 0x009896800000995d */ /* 0x002fea0003900000 */
[----:B------:R-:W1:Y:S02]  /*78a0*/  @!P1 SYNCS.PHASECHK.TRANS64 P1, [R22+URZ+0x90], R4 ;  /* 0x00009004160095a7 */ /* 0x000e6400080210ff */
[----:B-1----:R-:W-:Y:S05]  /*78b0*/  @!P1 BRA `(.L_x_98) ;  /* 0xfffffffc00f09947 */ /* 0x002fea000383ffff */
[----:B------:R-:W-:Y:S05]  /*78c0*/  BRA `(.L_x_97) ;  /* 0xffffffe000b87947 */ /* 0x000fea000383ffff */
        .weak           $__internal_0_$__cuda_sm10x_tcgen05_guardrail_trap_col_being_dealloced_not_returned_by_alloc
        .type           $__internal_0_$__cuda_sm10x_tcgen05_guardrail_trap_col_being_dealloced_not_returned_by_alloc,@function
        .size           $__internal_0_$__cuda_sm10x_tcgen05_guardrail_trap_col_being_dealloced_not_returned_by_alloc,($__internal_1_$__cuda_sm10x_tcgen05_guardrail_trap_phase_invalid_during_alloc - $__internal_0_$__cuda_sm10x_tcgen05_guardrail_trap_col_being_dealloced_not_returned_by_alloc)
$__internal_0_$__cuda_sm10x_tcgen05_guardrail_trap_col_being_dealloced_not_returned_by_alloc:
[----:B------:R-:W-:Y:S05]  /*78d0*/  BPT.TRAP 0x1 ;  /* 0x000000040000795c */ /* 0x000fea0000300000 */
[----:B------:R-:W-:-:S04]  /*78e0*/  HFMA2 R3, -RZ, RZ, 0, 0 ;  /* 0x00000000ff037431 */ /* 0x000fc800000001ff */
[----:B------:R-:W-:Y:S05]  /*78f0*/  RET.REL.NODEC R2 `(_ZN7cutlass13device_kernelINS_4gemm6kernel13GemmUniversalIN4cute5tupleIJiiiiEEENS1_10collective13CollectiveMmaINS1_35MainloopSm100TmaUmmaWarpSpecializedILi5ELi2ELi4ENS5_IJNS4_1CILi1EEENSA_ILi2EEESB_EEEEENS5_IJNSA_ILi128EEENSA_ILi64EEESF_EEENS_12float_e4m3_tENS5_IJlSB_lEEESI_SJ_NS4_8TiledMMAINS4_8MMA_AtomIJNS4_10MMA_TraitsINS4_19SM100_MMA_F8F6F4_SSEJSI_SI_fSF_SG_NS4_17integral_constantINS4_4UMMA5MajorELSQ_0EEESR_NSO_INSP_7ScaleInELSS_0EEEST_EEEEEENS4_6LayoutINS5_IJSB_SB_SB_EEENS5_IJNSA_ILi0EEESY_SY_EEEEENS5_IJNS4_10UnderscoreES11_S11_EEEEENS4_23SM90_TMA_LOAD_MULTICASTENS4_14ComposedLayoutINS4_7SwizzleILi3ELi4ELi3EEENS4_18smem_ptr_flag_bitsILi8EEENSW_INS5_IJNSA_ILi8EEESF_EEENS5_IJSF_SB_EEEEEEEvNS4_8identityENS4_13SM90_TMA_LOADES1E_vS1F_EENS_8epilogue10collective18CollectiveEpilogueINS1I_23Sm100TmaWarpSpecializedILi1ELi1ELi64ELb0ELb0EEEJSH_NS5_IJNSW_ISF_SB_EENSW_ISG_SB_EEEEESI_SJ_SI_SJ_NS1I_6fusion15FusionCallbacksIS1M_NS1Q_17LinearCombinationISI_fSI_fLNS_15FloatRoundStyleE2EEESH_S1P_JEEENS4_5SM1004TMEM4LOAD26SM100_TMEM_LOAD_32dp32b64xES1G_NS15_INS16_ILi2ELi4ELi3EEES19_NSW_INS5_IJS1A_SG_EEENS5_IJSG_SB_EEEEEEENS4_39AutoVectorizingCopyWithAssumedAlignmentILi128EEENS4_14SM90_TMA_STOREES24_S26_S26_EEEvvEEEEvNT_6ParamsE) ;  /* 0xffffff8402c07950 */ /* 0x000fea0003c3ffff */
        .weak           $__internal_1_$__cuda_sm10x_tcgen05_guardrail_trap_phase_invalid_during_alloc
        .type           $__internal_1_$__cuda_sm10x_tcgen05_guardrail_trap_phase_invalid_during_alloc,@function
        .size           $__internal_1_$__cuda_sm10x_tcgen05_guardrail_trap_phase_invalid_during_alloc,($__internal_2_$__cuda_sm10x_tcgen05_guardrail_trap_unallocated_columns_being_dealloced - $__internal_1_$__cuda_sm10x_tcgen05_guardrail_trap_phase_invalid_during_alloc)
$__internal_1_$__cuda_sm10x_tcgen05_guardrail_trap_phase_invalid_during_alloc:
[----:B------:R-:W-:Y:S05]  /*7900*/  BPT.TRAP 0x1 ;  /* 0x000000040000795c */ /* 0x000fea0000300000 */
[----:B------:R-:W-:-:S04]  /*7910*/  MOV R5, 0x0 ;  /* 0x0000000000057802 */ /* 0x000fc80000000f00 */
[----:B------:R-:W-:Y:S05]  /*7920*/  RET.REL.NODEC R4 `(_ZN7cutlass13device_kernelINS_4gemm6kernel13GemmUniversalIN4cute5tupleIJiiiiEEENS1_10collective13CollectiveMmaINS1_35MainloopSm100TmaUmmaWarpSpecializedILi5ELi2ELi4ENS5_IJNS4_1CILi1EEENSA_ILi2EEESB_EEEEENS5_IJNSA_ILi128EEENSA_ILi64EEESF_EEENS_12float_e4m3_tENS5_IJlSB_lEEESI_SJ_NS4_8TiledMMAINS4_8MMA_AtomIJNS4_10MMA_TraitsINS4_19SM100_MMA_F8F6F4_SSEJSI_SI_fSF_SG_NS4_17integral_constantINS4_4UMMA5MajorELSQ_0EEESR_NSO_INSP_7ScaleInELSS_0EEEST_EEEEEENS4_6LayoutINS5_IJSB_SB_SB_EEENS5_IJNSA_ILi0EEESY_SY_EEEEENS5_IJNS4_10UnderscoreES11_S11_EEEEENS4_23SM90_TMA_LOAD_MULTICASTENS4_14ComposedLayoutINS4_7SwizzleILi3ELi4ELi3EEENS4_18smem_ptr_flag_bitsILi8EEENSW_INS5_IJNSA_ILi8EEESF_EEENS5_IJSF_SB_EEEEEEEvNS4_8identityENS4_13SM90_TMA_LOADES1E_vS1F_EENS_8epilogue10collective18CollectiveEpilogueINS1I_23Sm100TmaWarpSpecializedILi1ELi1ELi64ELb0ELb0EEEJSH_NS5_IJNSW_ISF_SB_EENSW_ISG_SB_EEEEESI_SJ_SI_SJ_NS1I_6fusion15FusionCallbacksIS1M_NS1Q_17LinearCombinationISI_fSI_fLNS_15FloatRoundStyleE2EEESH_S1P_JEEENS4_5SM1004TMEM4LOAD26SM100_TMEM_LOAD_32dp32b64xES1G_NS15_INS16_ILi2ELi4ELi3EEES19_NSW_INS5_IJS1A_SG_EEENS5_IJSG_SB_EEEEEEENS4_39AutoVectorizingCopyWithAssumedAlignmentILi128EEENS4_14SM90_TMA_STOREES24_S26_S26_EEEvvEEEEvNT_6ParamsE) ;  /* 0xffffff8404b47950 */ /* 0x000fea0003c3ffff */
        .weak           $__internal_2_$__cuda_sm10x_tcgen05_guardrail_trap_unallocated_columns_being_dealloced
        .type           $__internal_2_$__cuda_sm10x_tcgen05_guardrail_trap_unallocated_columns_being_dealloced,@function
        .size           $__internal_2_$__cuda_sm10x_tcgen05_guardrail_trap_unallocated_columns_being_dealloced,(.L_x_138 - $__internal_2_$__cuda_sm10x_tcgen05_guardrail_trap_unallocated_columns_being_dealloced)
$__internal_2_$__cuda_sm10x_tcgen05_guardrail_trap_unallocated_columns_being_dealloced:
[----:B------:R-:W-:Y:S05]  /*7930*/  BPT.TRAP 0x1 ;  /* 0x000000040000795c */ /* 0x000fea0000300000 */
[----:B------:R-:W-:-:S04]  /*7940*/  HFMA2 R3, -RZ, RZ, 0, 0 ;  /* 0x00000000ff037431 */ /* 0x000fc800000001ff */
[----:B------:R-:W-:Y:S05]  /*7950*/  RET.REL.NODEC R2 `(_ZN7cutlass13device_kernelINS_4gemm6kernel13GemmUniversalIN4cute5tupleIJiiiiEEENS1_10collective13CollectiveMmaINS1_35MainloopSm100TmaUmmaWarpSpecializedILi5ELi2ELi4ENS5_IJNS4_1CILi1EEENSA_ILi2EEESB_EEEEENS5_IJNSA_ILi128EEENSA_ILi64EEESF_EEENS_12float_e4m3_tENS5_IJlSB_lEEESI_SJ_NS4_8TiledMMAINS4_8MMA_AtomIJNS4_10MMA_TraitsINS4_19SM100_MMA_F8F6F4_SSEJSI_SI_fSF_SG_NS4_17integral_constantINS4_4UMMA5MajorELSQ_0EEESR_NSO_INSP_7ScaleInELSS_0EEEST_EEEEEENS4_6LayoutINS5_IJSB_SB_SB_EEENS5_IJNSA_ILi0EEESY_SY_EEEEENS5_IJNS4_10UnderscoreES11_S11_EEEEENS4_23SM90_TMA_LOAD_MULTICASTENS4_14ComposedLayoutINS4_7SwizzleILi3ELi4ELi3EEENS4_18smem_ptr_flag_bitsILi8EEENSW_INS5_IJNSA_ILi8EEESF_EEENS5_IJSF_SB_EEEEEEEvNS4_8identityENS4_13SM90_TMA_LOADES1E_vS1F_EENS_8epilogue10collective18CollectiveEpilogueINS1I_23Sm100TmaWarpSpecializedILi1ELi1ELi64ELb0ELb0EEEJSH_NS5_IJNSW_ISF_SB_EENSW_ISG_SB_EEEEESI_SJ_SI_SJ_NS1I_6fusion15FusionCallbacksIS1M_NS1Q_17LinearCombinationISI_fSI_fLNS_15FloatRoundStyleE2EEESH_S1P_JEEENS4_5SM1004TMEM4LOAD26SM100_TMEM_LOAD_32dp32b64xES1G_NS15_INS16_ILi2ELi4ELi3EEES19_NSW_INS5_IJS1A_SG_EEENS5_IJSG_SB_EEEEEEENS4_39AutoVectorizingCopyWithAssumedAlignmentILi128EEENS4_14SM90_TMA_STOREES24_S26_S26_EEEvvEEEEvNT_6ParamsE) ;  /* 0xffffff8402a87950 */ /* 0x000fea0003c3ffff */
.L_x_137:
[----:B------:R-:W-:-:S00]  /*7960*/  BRA `(.L_x_137) ;  /* 0xfffffffc00fc7947 */ /* 0x000fc0000383ffff */
[----:B------:R-:W-:-:S00]  /*7970*/  NOP ;  /* 0x0000000000007918 */ /* 0x000fc00000000000 */
        /* <DEDUP_REMOVED lines=8> */
.L_x_138:


//--------------------- .nv.global.init           --------------------------
	.section	.nv.global.init,"aw",@progbits
.nv.global.init:
	.type		$str$27,@object
	.size		$str$27,($str$28 - $str$27)
$str$27:
        /*0000*/ 	.byte	0x28, 0x61, 0x64, 0x64, 0x72, 0x65, 0x73, 0x73, 0x20, 0x26, 0x20, 0x6d, 0x61, 0x73, 0x6b, 0x29
        /*0010*/ 	.byte	0x20, 0x3d, 0x3d, 0x20, 0x30, 0x00
	.type		$str$28,@object
	.size		$str$28,($str$26 - $str$28)
$str$28:
        /*0016*/ 	.byte	0x2f, 0x74, 0x6d, 0x70, 0x2f, 0x63, 0x75, 0x74, 0x6c, 0x61, 0x73, 0x73, 0x5f, 0x73, 0x77, 0x65
        /*0026*/ 	.byte	0x65, 0x70, 0x5f, 0x73, 0x72, 0x63, 0x2f, 0x69, 0x6e, 0x63, 0x6c, 0x75, 0x64, 0x65, 0x2f, 0x63
        /*0036*/ 	.byte	0x75, 0x74, 0x65, 0x2f, 0x70, 0x6f, 0x69, 0x6e, 0x74, 0x65, 0x72, 0x5f, 0x66, 0x6c, 0x61, 0x67
        /*0046*/ 	.byte	0x67, 0x65, 0x64, 0x2e, 0x68, 0x70, 0x70, 0x00
	.type		$str$26,@object
	.size		$str$26,($str$25 - $str$26)
$str$26:
        /*004e*/ 	.byte	0x2f, 0x74, 0x6d, 0x70, 0x2f, 0x63, 0x75, 0x74, 0x6c, 0x61, 0x73, 0x73, 0x5f, 0x73, 0x77, 0x65
        /*005e*/ 	.byte	0x65, 0x70, 0x5f, 0x73, 0x72, 0x63, 0x2f, 0x69, 0x6e, 0x63, 0x6c, 0x75, 0x64, 0x65, 0x2f, 0x63
        /*006e*/ 	.byte	0x75, 0x74, 0x65, 0x2f, 0x61, 0x74, 0x6f, 0x6d, 0x2f, 0x63, 0x6f, 0x70, 0x79, 0x5f, 0x74, 0x72
        /*007e*/ 	.byte	0x61, 0x69, 0x74, 0x73, 0x5f, 0x73, 0x6d, 0x31, 0x30, 0x30, 0x2e, 0x68, 0x70, 0x70, 0x00
	.type		$str$25,@object
	.size		$str$25,(__unnamed_1 - $str$25)
$str$25:
        /*008d*/ 	.byte	0x28, 0x28, 0x75, 0x69, 0x6e, 0x74, 0x33, 0x32, 0x5f, 0x74, 0x28, 0x74, 0x68, 0x72, 0x65, 0x61
        /*009d*/ 	.byte	0x64, 0x49, 0x64, 0x78, 0x2e, 0x78, 0x29, 0x20, 0x2f, 0x20, 0x33, 0x32, 0x29, 0x20, 0x25, 0x20
        /*00ad*/ 	.byte	0x34, 0x29, 0x20, 0x3d, 0x3d, 0x20, 0x28, 0x28, 0x28, 0x74, 0x6d, 0x65, 0x6d, 0x5f, 0x61, 0x64
        /*00bd*/ 	.byte	0x64, 0x72, 0x20, 0x3e, 0x3e, 0x20, 0x31, 0x36, 0x29, 0x20, 0x2f, 0x20, 0x33, 0x32, 0x29, 0x20
        /*00cd*/ 	.byte	0x25, 0x20, 0x34, 0x29, 0x00
	.type		__unnamed_1,@object
	.size		__unnamed_1,(__unnamed_2 - __unnamed_1)
__unnamed_1:
        /*00d2*/ 	.byte	0x61, 0x75, 0x74, 0x6f, 0x20, 0x63, 0x75, 0x74, 0x65, 0x3a, 0x3a, 0x61, 0x73, 0x5f, 0x70, 0x6f
        /* <DEDUP_REMOVED lines=24> */
        /*0262*/ 	.byte	0x43, 0x3c, 0x38, 0x31, 0x39, 0x32, 0x3e, 0x3e, 0x3e, 0x3e, 0x5d, 0x00
	.type		__unnamed_2,@object
	.size		__unnamed_2,(.L_2 - __unnamed_2)
__unnamed_2:
        /* <DEDUP_REMOVED lines=42> */
        /*050e*/ 	.byte	0x3e, 0x3e, 0x3e, 0x3e, 0x5d, 0x00
.L_2:


//--------------------- .nv.shared._ZN7cutlass13device_kernelINS_4gemm6kernel13GemmUniversalIN4cute5tupleIJiiiiEEENS1_10collective13CollectiveMmaINS1_35MainloopSm100TmaUmmaWarpSpecializedILi5ELi2ELi4ENS5_IJNS4_1CILi1EEENSA_ILi2EEESB_EEEEENS5_IJNSA_ILi128EEENSA_ILi64EEESF_EEENS_12float_e4m3_tENS5_IJlSB_lEEESI_SJ_NS4_8TiledMMAINS4_8MMA_AtomIJNS4_10MMA_TraitsINS4_19SM100_MMA_F8F6F4_SSEJSI_SI_fSF_SG_NS4_17integral_constantINS4_4UMMA5MajorELSQ_0EEESR_NSO_INSP_7ScaleInELSS_0EEEST_EEEEEENS4_6LayoutINS5_IJSB_SB_SB_EEENS5_IJNSA_ILi0EEESY_SY_EEEEENS5_IJNS4_10UnderscoreES11_S11_EEEEENS4_23SM90_TMA_LOAD_MULTICASTENS4_14ComposedLayoutINS4_7SwizzleILi3ELi4ELi3EEENS4_18smem_ptr_flag_bitsILi8EEENSW_INS5_IJNSA_ILi8EEESF_EEENS5_IJSF_SB_EEEEEEEvNS4_8identityENS4_13SM90_TMA_LOADES1E_vS1F_EENS_8epilogue10collective18CollectiveEpilogueINS1I_23Sm100TmaWarpSpecializedILi1ELi1ELi64ELb0ELb0EEEJSH_NS5_IJNSW_ISF_SB_EENSW_ISG_SB_EEEEESI_SJ_SI_SJ_NS1I_6fusion15FusionCallbacksIS1M_NS1Q_17LinearCombinationISI_fSI_fLNS_15FloatRoundStyleE2EEESH_S1P_JEEENS4_5SM1004TMEM4LOAD26SM100_TMEM_LOAD_32dp32b64xES1G_NS15_INS16_ILi2ELi4ELi3EEES19_NSW_INS5_IJS1A_SG_EEENS5_IJSG_SB_EEEEEEENS4_39AutoVectorizingCopyWithAssumedAlignmentILi128EEENS4_14SM90_TMA_STOREES24_S26_S26_EEEvvEEEEvNT_6ParamsE --------------------------
	.section	.nv.shared._ZN7cutlass13device_kernelINS_4gemm6kernel13GemmUniversalIN4cute5tupleIJiiiiEEENS1_10collective13CollectiveMmaINS1_35MainloopSm100TmaUmmaWarpSpecializedILi5ELi2ELi4ENS5_IJNS4_1CILi1EEENSA_ILi2EEESB_EEEEENS5_IJNSA_ILi128EEENSA_ILi64EEESF_EEENS_12float_e4m3_tENS5_IJlSB_lEEESI_SJ_NS4_8TiledMMAINS4_8MMA_AtomIJNS4_10MMA_TraitsINS4_19SM100_MMA_F8F6F4_SSEJSI_SI_fSF_SG_NS4_17integral_constantINS4_4UMMA5MajorELSQ_0EEESR_NSO_INSP_7ScaleInELSS_0EEEST_EEEEEENS4_6LayoutINS5_IJSB_SB_SB_EEENS5_IJNSA_ILi0EEESY_SY_EEEEENS5_IJNS4_10UnderscoreES11_S11_EEEEENS4_23SM90_TMA_LOAD_MULTICASTENS4_14ComposedLayoutINS4_7SwizzleILi3ELi4ELi3EEENS4_18smem_ptr_flag_bitsILi8EEENSW_INS5_IJNSA_ILi8EEESF_EEENS5_IJSF_SB_EEEEEEEvNS4_8identityENS4_13SM90_TMA_LOADES1E_vS1F_EENS_8epilogue10collective18CollectiveEpilogueINS1I_23Sm100TmaWarpSpecializedILi1ELi1ELi64ELb0ELb0EEEJSH_NS5_IJNSW_ISF_SB_EENSW_ISG_SB_EEEEESI_SJ_SI_SJ_NS1I_6fusion15FusionCallbacksIS1M_NS1Q_17LinearCombinationISI_fSI_fLNS_15FloatRoundStyleE2EEESH_S1P_JEEENS4_5SM1004TMEM4LOAD26SM100_TMEM_LOAD_32dp32b64xES1G_NS15_INS16_ILi2ELi4ELi3EEES19_NSW_INS5_IJS1A_SG_EEENS5_IJSG_SB_EEEEEEENS4_39AutoVectorizingCopyWithAssumedAlignmentILi128EEENS4_14SM90_TMA_STOREES24_S26_S26_EEEvvEEEEvNT_6ParamsE,"aw",@nobits
	.sectionflags	@""
	.align	16
	.zero		1024


//--------------------- .nv.shared.reserved.0     --------------------------
	.section	.nv.shared.reserved.0,"aw",@nobits
	.weak		__nv_reservedSMEM_offset_0_alias
	.size		__nv_reservedSMEM_offset_0_alias, 0, 64
	.other		__nv_reservedSMEM_offset_0_alias,@"STO_CUDA_RESERVED_SHARED STV_DEFAULT"
__nv_reservedSMEM_offset_0_alias:
	.zero		0
.nv.shared.reserved.0:
	.zero		64
	.weak		__nv_reservedSMEM_tcgen05_partition
	.type		__nv_reservedSMEM_tcgen05_partition,@object
	.size		__nv_reservedSMEM_tcgen05_partition,(.L_0 - __nv_reservedSMEM_tcgen05_partition)
__nv_reservedSMEM_tcgen05_partition:
	.zero		32
.L_0:


//--------------------- .nv.global                --------------------------
	.section	.nv.global,"aw",@nobits
.nv.global:
	.type		_ZN39_INTERNAL_981837a6_4_k_cu_23f9ee19_78984cute1_E,@object
	.size		_ZN39_INTERNAL_981837a6_4_k_cu_23f9ee19_78984cute1_E,(_ZN39_INTERNAL_981837a6_4_k_cu_23f9ee19_78984cuda3std3__45__cpo6cbeginE - _ZN39_INTERNAL_981837a6_4_k_cu_23f9ee19_78984cute1_E)
_ZN39_INTERNAL_981837a6_4_k_cu_23f9ee19_78984cute1_E:
	.zero		1
	.type		_ZN39_INTERNAL_981837a6_4_k_cu_23f9ee19_78984cuda3std3__45__cpo6cbeginE,@object
	.size		_ZN39_INTERNAL_981837a6_4_k_cu_23f9ee19_78984cuda3std3__45__cpo6cbeginE,(_ZN39_INTERNAL_981837a6_4_k_cu_23f9ee19_78984cuda3std3__48in_placeE - _ZN39_INTERNAL_981837a6_4_k_cu_23f9ee19_78984cuda3std3__45__cpo6cbeginE)
_ZN39_INTERNAL_981837a6_4_k_cu_23f9ee19_78984cuda3std3__45__cpo6cbeginE:
	.zero		1
	.type		_ZN39_INTERNAL_981837a6_4_k_cu_23f9ee19_78984cuda3std3__48in_placeE,@object
	.size		_ZN39_INTERNAL_981837a6_4_k_cu_23f9ee19_78984cuda3std3__48in_placeE,(_ZN39_INTERNAL_981837a6_4_k_cu_23f9ee19_78984cuda3std6ranges3__45__cpo9iter_moveE - _ZN39_INTERNAL_981837a6_4_k_cu_23f9ee19_78984cuda3std3__48in_placeE)
_ZN39_INTERNAL_981837a6_4_k_cu_23f9ee19_78984cuda3std3__48in_placeE:
	.zero		1
	.type		_ZN39_INTERNAL_981837a6_4_k_cu_23f9ee19_78984cuda3std6ranges3__45__cpo9iter_moveE,@object
	.size		_ZN39_INTERNAL_981837a6_4_k_cu_23f9ee19_78984cuda3std6ranges3__45__cpo9iter_moveE,(_ZN39_INTERNAL_981837a6_4_k_cu_23f9ee19_78984cuda3std3__45__cpo5beginE - _ZN39_INTERNAL_981837a6_4_k_cu_23f9ee19_78984cuda3std6ranges3__45__cpo9iter_moveE)
_ZN39_INTERNAL_981837a6_4_k_cu_23f9ee19_78984cuda3std6ranges3__45__cpo9iter_moveE:
	.zero		1
	.type		_ZN39_INTERNAL_981837a6_4_k_cu_23f9ee19_78984cuda3std3__45__cpo5beginE,@object
	.size		_ZN39_INTERNAL_981837a6_4_k_cu_23f9ee19_78984cuda3std3__45__cpo5beginE,(_ZN39_INTERNAL_981837a6_4_k_cu_23f9ee19_78984cuda3std3__441_GLOBAL__N__981837a6_4_k_cu_23f9ee19_78986ignoreE - _ZN39_INTERNAL_981837a6_4_k_cu_23f9ee19_78984cuda3std3__45__cpo5beginE)
_ZN39_INTERNAL_981837a6_4_k_cu_23f9ee19_78984cuda3std3__45__cpo5beginE:
	.zero		1
	.type		_ZN39_INTERNAL_981837a6_4_k_cu_23f9ee19_78984cuda3std3__441_GLOBAL__N__981837a6_4_k_cu_23f9ee19_78986ignoreE,@object
	.size		_ZN39_INTERNAL_981837a6_4_k_cu_23f9ee19_78984cuda3std3__441_GLOBAL__N__981837a6_4_k_cu_23f9ee19_78986ignoreE,(_ZN39_INTERNAL_981837a6_4_k_cu_23f9ee19_78984cute7productE - _ZN39_INTERNAL_981837a6_4_k_cu_23f9ee19_78984cuda3std3__441_GLOBAL__N__981837a6_4_k_cu_23f9ee19_78986ignoreE)
_ZN39_INTERNAL_981837a6_4_k_cu_23f9ee19_78984cuda3std3__441_GLOBAL__N__981837a6_4_k_cu_23f9ee19_78986ignoreE:
	.zero		1
	.type		_ZN39_INTERNAL_981837a6_4_k_cu_23f9ee19_78984cute7productE,@object
	.size		_ZN39_INTERNAL_981837a6_4_k_cu_23f9ee19_78984cute7productE,(_ZN39_INTERNAL_981837a6_4_k_cu_23f9ee19_78984cuda3std3__45__cpo3endE - _ZN39_INTERNAL_981837a6_4_k_cu_23f9ee19_78984cute7productE)
_ZN39_INTERNAL_981837a6_4_k_cu_23f9ee19_78984cute7productE:
	.zero		1
	.type		_ZN39_INTERNAL_981837a6_4_k_cu_23f9ee19_78984cuda3std3__45__cpo3endE,@object
	.size		_ZN39_INTERNAL_981837a6_4_k_cu_23f9ee19_78984cuda3std3__45__cpo3endE,(_ZN39_INTERNAL_981837a6_4_k_cu_23f9ee19_78984cuda3std3__419piecewise_constructE - _ZN39_INTERNAL_981837a6_4_k_cu_23f9ee19_78984cuda3std3__45__cpo3endE)
_ZN39_INTERNAL_981837a6_4_k_cu_23f9ee19_78984cuda3std3__45__cpo3endE:
	.zero		1
	.type		_ZN39_INTERNAL_981837a6_4_k_cu_23f9ee19_78984cuda3std3__419piecewise_constructE,@object
	.size		_ZN39_INTERNAL_981837a6_4_k_cu_23f9ee19_78984cuda3std3__419piecewise_constructE,(_ZN39_INTERNAL_981837a6_4_k_cu_23f9ee19_78984cuda3std3__45__cpo4cendE - _ZN39_INTERNAL_981837a6_4_k_cu_23f9ee19_78984cuda3std3__419piecewise_constructE)
_ZN39_INTERNAL_981837a6_4_k_cu_23f9ee19_78984cuda3std3__419piecewise_constructE:
	.zero		1
	.type		_ZN39_INTERNAL_981837a6_4_k_cu_23f9ee19_78984cuda3std3__45__cpo4cendE,@object
	.size		_ZN39_INTERNAL_981837a6_4_k_cu_23f9ee19_78984cuda3std3__45__cpo4cendE,(_ZN39_INTERNAL_981837a6_4_k_cu_23f9ee19_78984cuda3std6ranges3__45__cpo4swapE - _ZN39_INTERNAL_981837a6_4_k_cu_23f9ee19_78984cuda3std3__45__cpo4cendE)
_ZN39_INTERNAL_981837a6_4_k_cu_23f9ee19_78984cuda3std3__45__cpo4cendE:
	.zero		1
	.type		_ZN39_INTERNAL_981837a6_4_k_cu_23f9ee19_78984cuda3std6ranges3__45__cpo4swapE,@object
	.size		_ZN39_INTERNAL_981837a6_4_k_cu_23f9ee19_78984cuda3std6ranges3__45__cpo4swapE,(.L_10 - _ZN39_INTERNAL_981837a6_4_k_cu_23f9ee19_78984cuda3std6ranges3__45__cpo4swapE)
_ZN39_INTERNAL_981837a6_4_k_cu_23f9ee19_78984cuda3std6ranges3__45__cpo4swapE:
	.zero		1
.L_10:


//--------------------- .nv.constant0._ZN7cutlass13device_kernelINS_4gemm6kernel13GemmUniversalIN4cute5tupleIJiiiiEEENS1_10collective13CollectiveMmaINS1_35MainloopSm100TmaUmmaWarpSpecializedILi5ELi2ELi4ENS5_IJNS4_1CILi1EEENSA_ILi2EEESB_EEEEENS5_IJNSA_ILi128EEENSA_ILi64EEESF_EEENS_12float_e4m3_tENS5_IJlSB_lEEESI_SJ_NS4_8TiledMMAINS4_8MMA_AtomIJNS4_10MMA_TraitsINS4_19SM100_MMA_F8F6F4_SSEJSI_SI_fSF_SG_NS4_17integral_constantINS4_4UMMA5MajorELSQ_0EEESR_NSO_INSP_7ScaleInELSS_0EEEST_EEEEEENS4_6LayoutINS5_IJSB_SB_SB_EEENS5_IJNSA_ILi0EEESY_SY_EEEEENS5_IJNS4_10UnderscoreES11_S11_EEEEENS4_23SM90_TMA_LOAD_MULTICASTENS4_14ComposedLayoutINS4_7SwizzleILi3ELi4ELi3EEENS4_18smem_ptr_flag_bitsILi8EEENSW_INS5_IJNSA_ILi8EEESF_EEENS5_IJSF_SB_EEEEEEEvNS4_8identityENS4_13SM90_TMA_LOADES1E_vS1F_EENS_8epilogue10collective18CollectiveEpilogueINS1I_23Sm100TmaWarpSpecializedILi1ELi1ELi64ELb0ELb0EEEJSH_NS5_IJNSW_ISF_SB_EENSW_ISG_SB_EEEEESI_SJ_SI_SJ_NS1I_6fusion15FusionCallbacksIS1M_NS1Q_17LinearCombinationISI_fSI_fLNS_15FloatRoundStyleE2EEESH_S1P_JEEENS4_5SM1004TMEM4LOAD26SM100_TMEM_LOAD_32dp32b64xES1G_NS15_INS16_ILi2ELi4ELi3EEES19_NSW_INS5_IJS1A_SG_EEENS5_IJSG_SB_EEEEEEENS4_39AutoVectorizingCopyWithAssumedAlignmentILi128EEENS4_14SM90_TMA_STOREES24_S26_S26_EEEvvEEEEvNT_6ParamsE --------------------------
	.section	.nv.constant0._ZN7cutlass13device_kernelINS_4gemm6kernel13GemmUniversalIN4cute5tupleIJiiiiEEENS1_10collective13CollectiveMmaINS1_35MainloopSm100TmaUmmaWarpSpecializedILi5ELi2ELi4ENS5_IJNS4_1CILi1EEENSA_ILi2EEESB_EEEEENS5_IJNSA_ILi128EEENSA_ILi64EEESF_EEENS_12float_e4m3_tENS5_IJlSB_lEEESI_SJ_NS4_8TiledMMAINS4_8MMA_AtomIJNS4_10MMA_TraitsINS4_19SM100_MMA_F8F6F4_SSEJSI_SI_fSF_SG_NS4_17integral_constantINS4_4UMMA5MajorELSQ_0EEESR_NSO_INSP_7ScaleInELSS_0EEEST_EEEEEENS4_6LayoutINS5_IJSB_SB_SB_EEENS5_IJNSA_ILi0EEESY_SY_EEEEENS5_IJNS4_10UnderscoreES11_S11_EEEEENS4_23SM90_TMA_LOAD_MULTICASTENS4_14ComposedLayoutINS4_7SwizzleILi3ELi4ELi3EEENS4_18smem_ptr_flag_bitsILi8EEENSW_INS5_IJNSA_ILi8EEESF_EEENS5_IJSF_SB_EEEEEEEvNS4_8identityENS4_13SM90_TMA_LOADES1E_vS1F_EENS_8epilogue10collective18CollectiveEpilogueINS1I_23Sm100TmaWarpSpecializedILi1ELi1ELi64ELb0ELb0EEEJSH_NS5_IJNSW_ISF_SB_EENSW_ISG_SB_EEEEESI_SJ_SI_SJ_NS1I_6fusion15FusionCallbacksIS1M_NS1Q_17LinearCombinationISI_fSI_fLNS_15FloatRoundStyleE2EEESH_S1P_JEEENS4_5SM1004TMEM4LOAD26SM100_TMEM_LOAD_32dp32b64xES1G_NS15_INS16_ILi2ELi4ELi3EEES19_NSW_INS5_IJS1A_SG_EEENS5_IJSG_SB_EEEEEEENS4_39AutoVectorizingCopyWithAssumedAlignmentILi128EEENS4_14SM90_TMA_STOREES24_S26_S26_EEEvvEEEEvNT_6ParamsE,"a",@progbits
	.sectionflags	@""
	.align	4
.nv.constant0._ZN7cutlass13device_kernelINS_4gemm6kernel13GemmUniversalIN4cute5tupleIJiiiiEEENS1_10collective13CollectiveMmaINS1_35MainloopSm100TmaUmmaWarpSpecializedILi5ELi2ELi4ENS5_IJNS4_1CILi1EEENSA_ILi2EEESB_EEEEENS5_IJNSA_ILi128EEENSA_ILi64EEESF_EEENS_12float_e4m3_tENS5_IJlSB_lEEESI_SJ_NS4_8TiledMMAINS4_8MMA_AtomIJNS4_10MMA_TraitsINS4_19SM100_MMA_F8F6F4_SSEJSI_SI_fSF_SG_NS4_17integral_constantINS4_4UMMA5MajorELSQ_0EEESR_NSO_INSP_7ScaleInELSS_0EEEST_EEEEEENS4_6LayoutINS5_IJSB_SB_SB_EEENS5_IJNSA_ILi0EEESY_SY_EEEEENS5_IJNS4_10UnderscoreES11_S11_EEEEENS4_23SM90_TMA_LOAD_MULTICASTENS4_14ComposedLayoutINS4_7SwizzleILi3ELi4ELi3EEENS4_18smem_ptr_flag_bitsILi8EEENSW_INS5_IJNSA_ILi8EEESF_EEENS5_IJSF_SB_EEEEEEEvNS4_8identityENS4_13SM90_TMA_LOADES1E_vS1F_EENS_8epilogue10collective18CollectiveEpilogueINS1I_23Sm100TmaWarpSpecializedILi1ELi1ELi64ELb0ELb0EEEJSH_NS5_IJNSW_ISF_SB_EENSW_ISG_SB_EEEEESI_SJ_SI_SJ_NS1I_6fusion15FusionCallbacksIS1M_NS1Q_17LinearCombinationISI_fSI_fLNS_15FloatRoundStyleE2EEESH_S1P_JEEENS4_5SM1004TMEM4LOAD26SM100_TMEM_LOAD_32dp32b64xES1G_NS15_INS16_ILi2ELi4ELi3EEES19_NSW_INS5_IJS1A_SG_EEENS5_IJSG_SB_EEEEEEENS4_39AutoVectorizingCopyWithAssumedAlignmentILi128EEENS4_14SM90_TMA_STOREES24_S26_S26_EEEvvEEEEvNT_6ParamsE:
	.zero		2944


//--------------------- SYMBOLS --------------------------

	.type		.nv.reservedSmem.offset0,@object
	.size		.nv.reservedSmem.offset0,0x4
	.type		.nv.reservedSmem.cap,@object
	.size		.nv.reservedSmem.cap,0x4
	.type		__assertfail,@function
